//
// Generated by NVIDIA NVVM Compiler
//
// Compiler Build ID: CL-36424714
// Cuda compilation tools, release 13.0, V13.0.88
// Based on NVVM 20.0.0
//

.version 9.0
.target sm_100
.address_size 64

	// .globl	_Z18vec_softmax_kernelILi4EEvPK5half4PS0_ii
// _ZZ18vec_softmax_kernelILi4EEvPK5half4PS0_iiE3buf has been demoted

.visible .entry _Z18vec_softmax_kernelILi4EEvPK5half4PS0_ii(
	.param .u64 .ptr .align 1 _Z18vec_softmax_kernelILi4EEvPK5half4PS0_ii_param_0,
	.param .u64 .ptr .align 1 _Z18vec_softmax_kernelILi4EEvPK5half4PS0_ii_param_1,
	.param .u32 _Z18vec_softmax_kernelILi4EEvPK5half4PS0_ii_param_2,
	.param .u32 _Z18vec_softmax_kernelILi4EEvPK5half4PS0_ii_param_3
)
{
	.reg .pred 	%p<33>;
	.reg .b16 	%rs<157>;
	.reg .b32 	%r<250>;
	.reg .b32 	%f<353>;
	.reg .b64 	%rd<48>;
	// demoted variable
	.shared .align 4 .b8 _ZZ18vec_softmax_kernelILi4EEvPK5half4PS0_iiE3buf[32];
	ld.param.u64 	%rd9, [_Z18vec_softmax_kernelILi4EEvPK5half4PS0_ii_param_0];
	ld.param.u64 	%rd10, [_Z18vec_softmax_kernelILi4EEvPK5half4PS0_ii_param_1];
	ld.param.u32 	%r93, [_Z18vec_softmax_kernelILi4EEvPK5half4PS0_ii_param_2];
	ld.param.u32 	%r92, [_Z18vec_softmax_kernelILi4EEvPK5half4PS0_ii_param_3];
	cvta.to.global.u64 	%rd1, %rd10;
	mov.u32 	%r94, %ctaid.x;
	mov.u32 	%r95, %ntid.y;
	mov.u32 	%r1, %tid.y;
	mad.lo.s32 	%r2, %r94, %r95, %r1;
	setp.ge.s32 	%p1, %r2, %r93;
	@%p1 bra 	$L__BB0_44;
	cvta.to.global.u64 	%rd2, %rd9;
	mul.lo.s32 	%r96, %r92, %r2;
	shr.s32 	%r97, %r96, 31;
	shr.u32 	%r98, %r97, 30;
	add.s32 	%r99, %r96, %r98;
	shr.s32 	%r100, %r99, 2;
	cvt.s64.s32 	%rd3, %r100;
	mul.wide.s32 	%rd11, %r100, 8;
	add.s64 	%rd4, %rd2, %rd11;
	mov.f32 	%f11, 0fFF800000;
	// begin inline asm
	{  cvt.rn.f16.f32 %rs153, %f11;}

	// end inline asm
	shr.s32 	%r101, %r92, 31;
	shr.u32 	%r102, %r101, 30;
	add.s32 	%r103, %r92, %r102;
	shr.s32 	%r3, %r103, 2;
	setp.lt.s32 	%p2, %r92, 4;
	@%p2 bra 	$L__BB0_18;
	mov.u32 	%r4, %tid.x;
	mov.u32 	%r5, %ntid.x;
	add.s32 	%r105, %r3, -1;
	div.u32 	%r106, %r105, %r5;
	add.s32 	%r6, %r106, 1;
	and.b32  	%r7, %r6, 3;
	setp.lt.u32 	%p3, %r106, 3;
	mov.b32 	%r235, 0;
	@%p3 bra 	$L__BB0_13;
	shl.b32 	%r8, %r5, 2;
	add.s32 	%r233, %r4, %r5;
	shl.b32 	%r234, %r233, 2;
	shl.b32 	%r11, %r5, 4;
	shl.b32 	%r108, %r5, 3;
	shl.b32 	%r227, %r4, 2;
	add.s32 	%r232, %r108, %r227;
	shl.b32 	%r109, %r5, 1;
	add.s32 	%r231, %r4, %r109;
	mad.lo.s32 	%r230, %r5, 12, %r227;
	mad.lo.s32 	%r229, %r5, 3, %r4;
	and.b32  	%r110, %r6, -4;
	neg.s32 	%r226, %r110;
	mov.b32 	%r235, 0;
	mov.u32 	%r228, %r4;
$L__BB0_4:
	setp.ge.s32 	%p4, %r227, %r92;
	@%p4 bra 	$L__BB0_6;
	mul.wide.u32 	%rd12, %r228, 8;
	add.s64 	%rd13, %rd4, %rd12;
	ld.global.v4.u16 	{%rs27, %rs24, %rs21, %rs22}, [%rd13];
	// begin inline asm
	{max.f16 %rs20,%rs21,%rs22;
}
	// end inline asm
	// begin inline asm
	{max.f16 %rs23,%rs24,%rs20;
}
	// end inline asm
	// begin inline asm
	{max.f16 %rs26,%rs27,%rs23;
}
	// end inline asm
	// begin inline asm
	{max.f16 %rs153,%rs153,%rs26;
}
	// end inline asm
$L__BB0_6:
	setp.ge.s32 	%p5, %r234, %r92;
	@%p5 bra 	$L__BB0_8;
	mul.wide.u32 	%rd14, %r233, 8;
	add.s64 	%rd15, %rd4, %rd14;
	ld.global.v4.u16 	{%rs39, %rs36, %rs33, %rs34}, [%rd15];
	// begin inline asm
	{max.f16 %rs32,%rs33,%rs34;
}
	// end inline asm
	// begin inline asm
	{max.f16 %rs35,%rs36,%rs32;
}
	// end inline asm
	// begin inline asm
	{max.f16 %rs38,%rs39,%rs35;
}
	// end inline asm
	// begin inline asm
	{max.f16 %rs153,%rs153,%rs38;
}
	// end inline asm
$L__BB0_8:
	setp.ge.s32 	%p6, %r232, %r92;
	@%p6 bra 	$L__BB0_10;
	mul.wide.u32 	%rd16, %r231, 8;
	add.s64 	%rd17, %rd4, %rd16;
	ld.global.v4.u16 	{%rs51, %rs48, %rs45, %rs46}, [%rd17];
	// begin inline asm
	{max.f16 %rs44,%rs45,%rs46;
}
	// end inline asm
	// begin inline asm
	{max.f16 %rs47,%rs48,%rs44;
}
	// end inline asm
	// begin inline asm
	{max.f16 %rs50,%rs51,%rs47;
}
	// end inline asm
	// begin inline asm
	{max.f16 %rs153,%rs153,%rs50;
}
	// end inline asm
$L__BB0_10:
	setp.ge.s32 	%p7, %r230, %r92;
	@%p7 bra 	$L__BB0_12;
	mul.wide.u32 	%rd18, %r229, 8;
	add.s64 	%rd19, %rd4, %rd18;
	ld.global.v4.u16 	{%rs63, %rs60, %rs57, %rs58}, [%rd19];
	// begin inline asm
	{max.f16 %rs56,%rs57,%rs58;
}
	// end inline asm
	// begin inline asm
	{max.f16 %rs59,%rs60,%rs56;
}
	// end inline asm
	// begin inline asm
	{max.f16 %rs62,%rs63,%rs59;
}
	// end inline asm
	// begin inline asm
	{max.f16 %rs153,%rs153,%rs62;
}
	// end inline asm
$L__BB0_12:
	add.s32 	%r235, %r235, %r8;
	add.s32 	%r234, %r234, %r11;
	add.s32 	%r233, %r233, %r8;
	add.s32 	%r232, %r232, %r11;
	add.s32 	%r231, %r231, %r8;
	add.s32 	%r230, %r230, %r11;
	add.s32 	%r229, %r229, %r8;
	add.s32 	%r228, %r228, %r8;
	add.s32 	%r227, %r227, %r11;
	add.s32 	%r226, %r226, 4;
	setp.eq.s32 	%p8, %r226, 0;
	@%p8 bra 	$L__BB0_13;
	bra.uni 	$L__BB0_4;
$L__BB0_13:
	setp.eq.s32 	%p9, %r7, 0;
	@%p9 bra 	$L__BB0_18;
	shl.b64 	%rd20, %rd3, 3;
	add.s32 	%r111, %r4, %r235;
	mul.wide.u32 	%rd21, %r111, 8;
	add.s64 	%rd22, %rd20, %rd21;
	add.s64 	%rd47, %rd2, %rd22;
	mul.wide.u32 	%rd6, %r5, 8;
	shl.b32 	%r225, %r111, 2;
	shl.b32 	%r20, %r5, 2;
	neg.s32 	%r224, %r7;
$L__BB0_15:
	.pragma "nounroll";
	setp.ge.s32 	%p10, %r225, %r92;
	@%p10 bra 	$L__BB0_17;
	ld.global.v4.u16 	{%rs75, %rs72, %rs69, %rs70}, [%rd47];
	// begin inline asm
	{max.f16 %rs68,%rs69,%rs70;
}
	// end inline asm
	// begin inline asm
	{max.f16 %rs71,%rs72,%rs68;
}
	// end inline asm
	// begin inline asm
	{max.f16 %rs74,%rs75,%rs71;
}
	// end inline asm
	// begin inline asm
	{max.f16 %rs153,%rs153,%rs74;
}
	// end inline asm
$L__BB0_17:
	add.s64 	%rd47, %rd47, %rd6;
	add.s32 	%r225, %r225, %r20;
	add.s32 	%r224, %r224, 1;
	setp.ne.s32 	%p11, %r224, 0;
	@%p11 bra 	$L__BB0_15;
$L__BB0_18:
	// begin inline asm
	{mov.u32 %r112, WARP_SZ;
}
	// end inline asm
	shl.b32 	%r148, %r112, 8;
	add.s32 	%r145, %r148, -8161;
	// begin inline asm
	{  mov.b32 %r113, {%rs153,%rs153};}

	// end inline asm
	mov.b32 	%r116, 16;
	mov.b32 	%r146, -1;
	// begin inline asm
	{shfl.sync.bfly.b32 %r114,%r113,%r116,%r145,%r146;
}
	// end inline asm
	// begin inline asm
	{.reg .f16 low,high;
 mov.b32 {low,high}, %r114;
 mov.b16 %rs82, low;}
	// end inline asm
	// begin inline asm
	{max.f16 %rs83,%rs153,%rs82;
}
	// end inline asm
	// begin inline asm
	{  mov.b32 %r120, {%rs83,%rs83};}

	// end inline asm
	mov.b32 	%r123, 8;
	// begin inline asm
	{shfl.sync.bfly.b32 %r121,%r120,%r123,%r145,%r146;
}
	// end inline asm
	// begin inline asm
	{.reg .f16 low,high;
 mov.b32 {low,high}, %r121;
 mov.b16 %rs88, low;}
	// end inline asm
	// begin inline asm
	{max.f16 %rs89,%rs83,%rs88;
}
	// end inline asm
	// begin inline asm
	{  mov.b32 %r127, {%rs89,%rs89};}

	// end inline asm
	mov.b32 	%r130, 4;
	// begin inline asm
	{shfl.sync.bfly.b32 %r128,%r127,%r130,%r145,%r146;
}
	// end inline asm
	// begin inline asm
	{.reg .f16 low,high;
 mov.b32 {low,high}, %r128;
 mov.b16 %rs94, low;}
	// end inline asm
	// begin inline asm
	{max.f16 %rs95,%rs89,%rs94;
}
	// end inline asm
	// begin inline asm
	{  mov.b32 %r134, {%rs95,%rs95};}

	// end inline asm
	mov.b32 	%r137, 2;
	// begin inline asm
	{shfl.sync.bfly.b32 %r135,%r134,%r137,%r145,%r146;
}
	// end inline asm
	// begin inline asm
	{.reg .f16 low,high;
 mov.b32 {low,high}, %r135;
 mov.b16 %rs100, low;}
	// end inline asm
	// begin inline asm
	{max.f16 %rs101,%rs95,%rs100;
}
	// end inline asm
	// begin inline asm
	{  mov.b32 %r141, {%rs101,%rs101};}

	// end inline asm
	mov.b32 	%r144, 1;
	// begin inline asm
	{shfl.sync.bfly.b32 %r142,%r141,%r144,%r145,%r146;
}
	// end inline asm
	// begin inline asm
	{.reg .f16 low,high;
 mov.b32 {low,high}, %r142;
 mov.b16 %rs106, low;}
	// end inline asm
	// begin inline asm
	{max.f16 %rs107,%rs101,%rs106;
}
	// end inline asm
	mov.u32 	%r26, %tid.x;
	setp.eq.s32 	%p12, %r26, 0;
	shl.b32 	%r149, %r1, 3;
	mov.u32 	%r150, _ZZ18vec_softmax_kernelILi4EEvPK5half4PS0_iiE3buf;
	add.s32 	%r27, %r150, %r149;
	@%p12 bra 	$L__BB0_19;
	bra.uni 	$L__BB0_20;
$L__BB0_19:
	// begin inline asm
	{  cvt.f32.f16 %f12, %rs107;}

	// end inline asm
	st.shared.f32 	[%r27], %f12;
$L__BB0_20:
	setp.lt.s32 	%p13, %r92, 4;
	bar.sync 	0;
	mov.f32 	%f350, 0f00000000;
	@%p13 bra 	$L__BB0_31;
	mov.u32 	%r48, %ntid.x;
	add.s32 	%r152, %r3, -1;
	div.u32 	%r49, %r152, %r48;
	setp.gt.u32 	%p14, %r48, %r152;
	mov.f32 	%f350, 0f00000000;
	mov.b32 	%r242, 0;
	@%p14 bra 	$L__BB0_28;
	add.s32 	%r154, %r49, 1;
	shl.b32 	%r50, %r48, 1;
	add.s32 	%r240, %r26, %r48;
	shl.b32 	%r241, %r240, 2;
	shl.b32 	%r53, %r48, 3;
	shl.b32 	%r238, %r26, 2;
	and.b32  	%r155, %r154, -2;
	neg.s32 	%r237, %r155;
	mov.f32 	%f350, 0f00000000;
	mov.b32 	%r242, 0;
	mov.u32 	%r239, %r26;
$L__BB0_23:
	setp.ge.s32 	%p15, %r238, %r92;
	@%p15 bra 	$L__BB0_25;
	ld.shared.f32 	%f21, [%r27];
	mul.wide.u32 	%rd23, %r239, 8;
	add.s64 	%rd24, %rd4, %rd23;
	ld.global.v4.u16 	{%rs111, %rs112, %rs113, %rs114}, [%rd24];
	// begin inline asm
	{  cvt.f32.f16 %f17, %rs111;}

	// end inline asm
	sub.f32 	%f22, %f17, %f21;
	fma.rn.f32 	%f23, %f22, 0f3BBB989D, 0f3F000000;
	cvt.sat.f32.f32 	%f24, %f23;
	mov.f32 	%f25, 0f4B400001;
	mov.f32 	%f26, 0f437C0000;
	fma.rm.f32 	%f27, %f24, %f26, %f25;
	add.f32 	%f28, %f27, 0fCB40007F;
	neg.f32 	%f29, %f28;
	fma.rn.f32 	%f30, %f22, 0f3FB8AA3B, %f29;
	fma.rn.f32 	%f31, %f22, 0f32A57060, %f30;
	mov.b32 	%r156, %f27;
	shl.b32 	%r157, %r156, 23;
	mov.b32 	%f32, %r157;
	ex2.approx.ftz.f32 	%f33, %f31;
	// begin inline asm
	{  cvt.f32.f16 %f18, %rs112;}

	// end inline asm
	sub.f32 	%f34, %f18, %f21;
	fma.rn.f32 	%f35, %f34, 0f3BBB989D, 0f3F000000;
	cvt.sat.f32.f32 	%f36, %f35;
	fma.rm.f32 	%f37, %f36, %f26, %f25;
	add.f32 	%f38, %f37, 0fCB40007F;
	neg.f32 	%f39, %f38;
	fma.rn.f32 	%f40, %f34, 0f3FB8AA3B, %f39;
	fma.rn.f32 	%f41, %f34, 0f32A57060, %f40;
	mov.b32 	%r158, %f37;
	shl.b32 	%r159, %r158, 23;
	mov.b32 	%f42, %r159;
	ex2.approx.ftz.f32 	%f43, %f41;
	mul.f32 	%f44, %f43, %f42;
	fma.rn.f32 	%f45, %f33, %f32, %f44;
	// begin inline asm
	{  cvt.f32.f16 %f19, %rs113;}

	// end inline asm
	sub.f32 	%f46, %f19, %f21;
	fma.rn.f32 	%f47, %f46, 0f3BBB989D, 0f3F000000;
	cvt.sat.f32.f32 	%f48, %f47;
	fma.rm.f32 	%f49, %f48, %f26, %f25;
	add.f32 	%f50, %f49, 0fCB40007F;
	neg.f32 	%f51, %f50;
	fma.rn.f32 	%f52, %f46, 0f3FB8AA3B, %f51;
	fma.rn.f32 	%f53, %f46, 0f32A57060, %f52;
	mov.b32 	%r160, %f49;
	shl.b32 	%r161, %r160, 23;
	mov.b32 	%f54, %r161;
	ex2.approx.ftz.f32 	%f55, %f53;
	fma.rn.f32 	%f56, %f55, %f54, %f45;
	// begin inline asm
	{  cvt.f32.f16 %f20, %rs114;}

	// end inline asm
	sub.f32 	%f57, %f20, %f21;
	fma.rn.f32 	%f58, %f57, 0f3BBB989D, 0f3F000000;
	cvt.sat.f32.f32 	%f59, %f58;
	fma.rm.f32 	%f60, %f59, %f26, %f25;
	add.f32 	%f61, %f60, 0fCB40007F;
	neg.f32 	%f62, %f61;
	fma.rn.f32 	%f63, %f57, 0f3FB8AA3B, %f62;
	fma.rn.f32 	%f64, %f57, 0f32A57060, %f63;
	mov.b32 	%r162, %f60;
	shl.b32 	%r163, %r162, 23;
	mov.b32 	%f65, %r163;
	ex2.approx.ftz.f32 	%f66, %f64;
	fma.rn.f32 	%f67, %f66, %f65, %f56;
	add.f32 	%f350, %f350, %f67;
$L__BB0_25:
	setp.ge.s32 	%p16, %r241, %r92;
	@%p16 bra 	$L__BB0_27;
	ld.shared.f32 	%f72, [%r27];
	mul.wide.u32 	%rd25, %r240, 8;
	add.s64 	%rd26, %rd4, %rd25;
	ld.global.v4.u16 	{%rs115, %rs116, %rs117, %rs118}, [%rd26];
	// begin inline asm
	{  cvt.f32.f16 %f68, %rs115;}

	// end inline asm
	sub.f32 	%f73, %f68, %f72;
	fma.rn.f32 	%f74, %f73, 0f3BBB989D, 0f3F000000;
	cvt.sat.f32.f32 	%f75, %f74;
	mov.f32 	%f76, 0f4B400001;
	mov.f32 	%f77, 0f437C0000;
	fma.rm.f32 	%f78, %f75, %f77, %f76;
	add.f32 	%f79, %f78, 0fCB40007F;
	neg.f32 	%f80, %f79;
	fma.rn.f32 	%f81, %f73, 0f3FB8AA3B, %f80;
	fma.rn.f32 	%f82, %f73, 0f32A57060, %f81;
	mov.b32 	%r164, %f78;
	shl.b32 	%r165, %r164, 23;
	mov.b32 	%f83, %r165;
	ex2.approx.ftz.f32 	%f84, %f82;
	// begin inline asm
	{  cvt.f32.f16 %f69, %rs116;}

	// end inline asm
	sub.f32 	%f85, %f69, %f72;
	fma.rn.f32 	%f86, %f85, 0f3BBB989D, 0f3F000000;
	cvt.sat.f32.f32 	%f87, %f86;
	fma.rm.f32 	%f88, %f87, %f77, %f76;
	add.f32 	%f89, %f88, 0fCB40007F;
	neg.f32 	%f90, %f89;
	fma.rn.f32 	%f91, %f85, 0f3FB8AA3B, %f90;
	fma.rn.f32 	%f92, %f85, 0f32A57060, %f91;
	mov.b32 	%r166, %f88;
	shl.b32 	%r167, %r166, 23;
	mov.b32 	%f93, %r167;
	ex2.approx.ftz.f32 	%f94, %f92;
	mul.f32 	%f95, %f94, %f93;
	fma.rn.f32 	%f96, %f84, %f83, %f95;
	// begin inline asm
	{  cvt.f32.f16 %f70, %rs117;}

	// end inline asm
	sub.f32 	%f97, %f70, %f72;
	fma.rn.f32 	%f98, %f97, 0f3BBB989D, 0f3F000000;
	cvt.sat.f32.f32 	%f99, %f98;
	fma.rm.f32 	%f100, %f99, %f77, %f76;
	add.f32 	%f101, %f100, 0fCB40007F;
	neg.f32 	%f102, %f101;
	fma.rn.f32 	%f103, %f97, 0f3FB8AA3B, %f102;
	fma.rn.f32 	%f104, %f97, 0f32A57060, %f103;
	mov.b32 	%r168, %f100;
	shl.b32 	%r169, %r168, 23;
	mov.b32 	%f105, %r169;
	ex2.approx.ftz.f32 	%f106, %f104;
	fma.rn.f32 	%f107, %f106, %f105, %f96;
	// begin inline asm
	{  cvt.f32.f16 %f71, %rs118;}

	// end inline asm
	sub.f32 	%f108, %f71, %f72;
	fma.rn.f32 	%f109, %f108, 0f3BBB989D, 0f3F000000;
	cvt.sat.f32.f32 	%f110, %f109;
	fma.rm.f32 	%f111, %f110, %f77, %f76;
	add.f32 	%f112, %f111, 0fCB40007F;
	neg.f32 	%f113, %f112;
	fma.rn.f32 	%f114, %f108, 0f3FB8AA3B, %f113;
	fma.rn.f32 	%f115, %f108, 0f32A57060, %f114;
	mov.b32 	%r170, %f111;
	shl.b32 	%r171, %r170, 23;
	mov.b32 	%f116, %r171;
	ex2.approx.ftz.f32 	%f117, %f115;
	fma.rn.f32 	%f118, %f117, %f116, %f107;
	add.f32 	%f350, %f350, %f118;
$L__BB0_27:
	add.s32 	%r242, %r242, %r50;
	add.s32 	%r241, %r241, %r53;
	add.s32 	%r240, %r240, %r50;
	add.s32 	%r239, %r239, %r50;
	add.s32 	%r238, %r238, %r53;
	add.s32 	%r237, %r237, 2;
	setp.eq.s32 	%p17, %r237, 0;
	@%p17 bra 	$L__BB0_28;
	bra.uni 	$L__BB0_23;
$L__BB0_28:
	and.b32  	%r172, %r49, 1;
	setp.eq.b32 	%p18, %r172, 1;
	@%p18 bra 	$L__BB0_31;
	add.s32 	%r57, %r242, %r26;
	shl.b32 	%r173, %r57, 2;
	setp.ge.s32 	%p19, %r173, %r92;
	@%p19 bra 	$L__BB0_31;
	ld.shared.f32 	%f123, [%r27];
	mul.wide.u32 	%rd27, %r57, 8;
	add.s64 	%rd28, %rd4, %rd27;
	ld.global.v4.u16 	{%rs119, %rs120, %rs121, %rs122}, [%rd28];
	// begin inline asm
	{  cvt.f32.f16 %f119, %rs119;}

	// end inline asm
	sub.f32 	%f124, %f119, %f123;
	fma.rn.f32 	%f125, %f124, 0f3BBB989D, 0f3F000000;
	cvt.sat.f32.f32 	%f126, %f125;
	mov.f32 	%f127, 0f4B400001;
	mov.f32 	%f128, 0f437C0000;
	fma.rm.f32 	%f129, %f126, %f128, %f127;
	add.f32 	%f130, %f129, 0fCB40007F;
	neg.f32 	%f131, %f130;
	fma.rn.f32 	%f132, %f124, 0f3FB8AA3B, %f131;
	fma.rn.f32 	%f133, %f124, 0f32A57060, %f132;
	mov.b32 	%r174, %f129;
	shl.b32 	%r175, %r174, 23;
	mov.b32 	%f134, %r175;
	ex2.approx.ftz.f32 	%f135, %f133;
	// begin inline asm
	{  cvt.f32.f16 %f120, %rs120;}

	// end inline asm
	sub.f32 	%f136, %f120, %f123;
	fma.rn.f32 	%f137, %f136, 0f3BBB989D, 0f3F000000;
	cvt.sat.f32.f32 	%f138, %f137;
	fma.rm.f32 	%f139, %f138, %f128, %f127;
	add.f32 	%f140, %f139, 0fCB40007F;
	neg.f32 	%f141, %f140;
	fma.rn.f32 	%f142, %f136, 0f3FB8AA3B, %f141;
	fma.rn.f32 	%f143, %f136, 0f32A57060, %f142;
	mov.b32 	%r176, %f139;
	shl.b32 	%r177, %r176, 23;
	mov.b32 	%f144, %r177;
	ex2.approx.ftz.f32 	%f145, %f143;
	mul.f32 	%f146, %f145, %f144;
	fma.rn.f32 	%f147, %f135, %f134, %f146;
	// begin inline asm
	{  cvt.f32.f16 %f121, %rs121;}

	// end inline asm
	sub.f32 	%f148, %f121, %f123;
	fma.rn.f32 	%f149, %f148, 0f3BBB989D, 0f3F000000;
	cvt.sat.f32.f32 	%f150, %f149;
	fma.rm.f32 	%f151, %f150, %f128, %f127;
	add.f32 	%f152, %f151, 0fCB40007F;
	neg.f32 	%f153, %f152;
	fma.rn.f32 	%f154, %f148, 0f3FB8AA3B, %f153;
	fma.rn.f32 	%f155, %f148, 0f32A57060, %f154;
	mov.b32 	%r178, %f151;
	shl.b32 	%r179, %r178, 23;
	mov.b32 	%f156, %r179;
	ex2.approx.ftz.f32 	%f157, %f155;
	fma.rn.f32 	%f158, %f157, %f156, %f147;
	// begin inline asm
	{  cvt.f32.f16 %f122, %rs122;}

	// end inline asm
	sub.f32 	%f159, %f122, %f123;
	fma.rn.f32 	%f160, %f159, 0f3BBB989D, 0f3F000000;
	cvt.sat.f32.f32 	%f161, %f160;
	fma.rm.f32 	%f162, %f161, %f128, %f127;
	add.f32 	%f163, %f162, 0fCB40007F;
	neg.f32 	%f164, %f163;
	fma.rn.f32 	%f165, %f159, 0f3FB8AA3B, %f164;
	fma.rn.f32 	%f166, %f159, 0f32A57060, %f165;
	mov.b32 	%r180, %f162;
	shl.b32 	%r181, %r180, 23;
	mov.b32 	%f167, %r181;
	ex2.approx.ftz.f32 	%f168, %f166;
	fma.rn.f32 	%f169, %f168, %f167, %f158;
	add.f32 	%f350, %f350, %f169;
$L__BB0_31:
	setp.ne.s32 	%p20, %r26, 0;
	mov.b32 	%r182, %f350;
	shfl.sync.bfly.b32	%r183|%p21, %r182, 16, 31, -1;
	mov.b32 	%f170, %r183;
	add.f32 	%f171, %f350, %f170;
	mov.b32 	%r184, %f171;
	shfl.sync.bfly.b32	%r185|%p22, %r184, 8, 31, -1;
	mov.b32 	%f172, %r185;
	add.f32 	%f173, %f171, %f172;
	mov.b32 	%r186, %f173;
	shfl.sync.bfly.b32	%r187|%p23, %r186, 4, 31, -1;
	mov.b32 	%f174, %r187;
	add.f32 	%f175, %f173, %f174;
	mov.b32 	%r188, %f175;
	shfl.sync.bfly.b32	%r189|%p24, %r188, 2, 31, -1;
	mov.b32 	%f176, %r189;
	add.f32 	%f177, %f175, %f176;
	mov.b32 	%r190, %f177;
	shfl.sync.bfly.b32	%r191|%p25, %r190, 1, 31, -1;
	mov.b32 	%f178, %r191;
	add.f32 	%f10, %f177, %f178;
	@%p20 bra 	$L__BB0_33;
	st.shared.f32 	[%r27+4], %f10;
$L__BB0_33:
	setp.lt.s32 	%p26, %r92, 4;
	bar.sync 	0;
	@%p26 bra 	$L__BB0_44;
	mov.u32 	%r70, %ntid.x;
	add.s32 	%r193, %r3, -1;
	div.u32 	%r71, %r193, %r70;
	setp.gt.u32 	%p27, %r70, %r193;
	mov.b32 	%r249, 0;
	@%p27 bra 	$L__BB0_41;
	add.s32 	%r195, %r71, 1;
	shl.b32 	%r72, %r70, 1;
	add.s32 	%r246, %r26, %r70;
	shl.b32 	%r247, %r246, 2;
	shl.b32 	%r75, %r70, 3;
	shl.b32 	%r244, %r26, 2;
	and.b32  	%r196, %r195, -2;
	neg.s32 	%r243, %r196;
	mov.b32 	%r249, 0;
	mov.u32 	%r245, %r26;
$L__BB0_36:
	setp.ge.s32 	%p28, %r244, %r92;
	@%p28 bra 	$L__BB0_38;
	ld.shared.f32 	%f187, [%r27];
	ld.shared.f32 	%f188, [%r27+4];
	cvt.u64.u32 	%rd29, %r245;
	mul.wide.u32 	%rd30, %r245, 8;
	add.s64 	%rd31, %rd4, %rd30;
	ld.global.v4.u16 	{%rs123, %rs125, %rs127, %rs129}, [%rd31];
	// begin inline asm
	{  cvt.f32.f16 %f179, %rs123;}

	// end inline asm
	sub.f32 	%f189, %f179, %f187;
	fma.rn.f32 	%f190, %f189, 0f3BBB989D, 0f3F000000;
	cvt.sat.f32.f32 	%f191, %f190;
	mov.f32 	%f192, 0f4B400001;
	mov.f32 	%f193, 0f437C0000;
	fma.rm.f32 	%f194, %f191, %f193, %f192;
	add.f32 	%f195, %f194, 0fCB40007F;
	neg.f32 	%f196, %f195;
	fma.rn.f32 	%f197, %f189, 0f3FB8AA3B, %f196;
	fma.rn.f32 	%f198, %f189, 0f32A57060, %f197;
	mov.b32 	%r197, %f194;
	shl.b32 	%r198, %r197, 23;
	mov.b32 	%f199, %r198;
	ex2.approx.ftz.f32 	%f200, %f198;
	mul.f32 	%f201, %f200, %f199;
	div.rn.f32 	%f180, %f201, %f188;
	// begin inline asm
	{  cvt.rn.f16.f32 %rs124, %f180;}

	// end inline asm
	// begin inline asm
	{  cvt.f32.f16 %f181, %rs125;}

	// end inline asm
	sub.f32 	%f202, %f181, %f187;
	fma.rn.f32 	%f203, %f202, 0f3BBB989D, 0f3F000000;
	cvt.sat.f32.f32 	%f204, %f203;
	fma.rm.f32 	%f205, %f204, %f193, %f192;
	add.f32 	%f206, %f205, 0fCB40007F;
	neg.f32 	%f207, %f206;
	fma.rn.f32 	%f208, %f202, 0f3FB8AA3B, %f207;
	fma.rn.f32 	%f209, %f202, 0f32A57060, %f208;
	mov.b32 	%r199, %f205;
	shl.b32 	%r200, %r199, 23;
	mov.b32 	%f210, %r200;
	ex2.approx.ftz.f32 	%f211, %f209;
	mul.f32 	%f212, %f211, %f210;
	div.rn.f32 	%f182, %f212, %f188;
	// begin inline asm
	{  cvt.rn.f16.f32 %rs126, %f182;}

	// end inline asm
	// begin inline asm
	{  cvt.f32.f16 %f183, %rs127;}

	// end inline asm
	sub.f32 	%f213, %f183, %f187;
	fma.rn.f32 	%f214, %f213, 0f3BBB989D, 0f3F000000;
	cvt.sat.f32.f32 	%f215, %f214;
	fma.rm.f32 	%f216, %f215, %f193, %f192;
	add.f32 	%f217, %f216, 0fCB40007F;
	neg.f32 	%f218, %f217;
	fma.rn.f32 	%f219, %f213, 0f3FB8AA3B, %f218;
	fma.rn.f32 	%f220, %f213, 0f32A57060, %f219;
	mov.b32 	%r201, %f216;
	shl.b32 	%r202, %r201, 23;
	mov.b32 	%f221, %r202;
	ex2.approx.ftz.f32 	%f222, %f220;
	mul.f32 	%f223, %f222, %f221;
	div.rn.f32 	%f184, %f223, %f188;
	// begin inline asm
	{  cvt.rn.f16.f32 %rs128, %f184;}

	// end inline asm
	// begin inline asm
	{  cvt.f32.f16 %f185, %rs129;}

	// end inline asm
	sub.f32 	%f224, %f185, %f187;
	fma.rn.f32 	%f225, %f224, 0f3BBB989D, 0f3F000000;
	cvt.sat.f32.f32 	%f226, %f225;
	fma.rm.f32 	%f227, %f226, %f193, %f192;
	add.f32 	%f228, %f227, 0fCB40007F;
	neg.f32 	%f229, %f228;
	fma.rn.f32 	%f230, %f224, 0f3FB8AA3B, %f229;
	fma.rn.f32 	%f231, %f224, 0f32A57060, %f230;
	mov.b32 	%r203, %f227;
	shl.b32 	%r204, %r203, 23;
	mov.b32 	%f232, %r204;
	ex2.approx.ftz.f32 	%f233, %f231;
	mul.f32 	%f234, %f233, %f232;
	div.rn.f32 	%f186, %f234, %f188;
	// begin inline asm
	{  cvt.rn.f16.f32 %rs130, %f186;}

	// end inline asm
	add.s64 	%rd32, %rd29, %rd3;
	shl.b64 	%rd33, %rd32, 3;
	add.s64 	%rd34, %rd1, %rd33;
	st.global.v4.u16 	[%rd34], {%rs124, %rs126, %rs128, %rs130};
$L__BB0_38:
	setp.ge.s32 	%p29, %r247, %r92;
	@%p29 bra 	$L__BB0_40;
	ld.shared.f32 	%f243, [%r27];
	ld.shared.f32 	%f244, [%r27+4];
	cvt.u64.u32 	%rd35, %r246;
	mul.wide.u32 	%rd36, %r246, 8;
	add.s64 	%rd37, %rd4, %rd36;
	ld.global.v4.u16 	{%rs131, %rs133, %rs135, %rs137}, [%rd37];
	// begin inline asm
	{  cvt.f32.f16 %f235, %rs131;}

	// end inline asm
	sub.f32 	%f245, %f235, %f243;
	fma.rn.f32 	%f246, %f245, 0f3BBB989D, 0f3F000000;
	cvt.sat.f32.f32 	%f247, %f246;
	mov.f32 	%f248, 0f4B400001;
	mov.f32 	%f249, 0f437C0000;
	fma.rm.f32 	%f250, %f247, %f249, %f248;
	add.f32 	%f251, %f250, 0fCB40007F;
	neg.f32 	%f252, %f251;
	fma.rn.f32 	%f253, %f245, 0f3FB8AA3B, %f252;
	fma.rn.f32 	%f254, %f245, 0f32A57060, %f253;
	mov.b32 	%r205, %f250;
	shl.b32 	%r206, %r205, 23;
	mov.b32 	%f255, %r206;
	ex2.approx.ftz.f32 	%f256, %f254;
	mul.f32 	%f257, %f256, %f255;
	div.rn.f32 	%f236, %f257, %f244;
	// begin inline asm
	{  cvt.rn.f16.f32 %rs132, %f236;}

	// end inline asm
	// begin inline asm
	{  cvt.f32.f16 %f237, %rs133;}

	// end inline asm
	sub.f32 	%f258, %f237, %f243;
	fma.rn.f32 	%f259, %f258, 0f3BBB989D, 0f3F000000;
	cvt.sat.f32.f32 	%f260, %f259;
	fma.rm.f32 	%f261, %f260, %f249, %f248;
	add.f32 	%f262, %f261, 0fCB40007F;
	neg.f32 	%f263, %f262;
	fma.rn.f32 	%f264, %f258, 0f3FB8AA3B, %f263;
	fma.rn.f32 	%f265, %f258, 0f32A57060, %f264;
	mov.b32 	%r207, %f261;
	shl.b32 	%r208, %r207, 23;
	mov.b32 	%f266, %r208;
	ex2.approx.ftz.f32 	%f267, %f265;
	mul.f32 	%f268, %f267, %f266;
	div.rn.f32 	%f238, %f268, %f244;
	// begin inline asm
	{  cvt.rn.f16.f32 %rs134, %f238;}

	// end inline asm
	// begin inline asm
	{  cvt.f32.f16 %f239, %rs135;}

	// end inline asm
	sub.f32 	%f269, %f239, %f243;
	fma.rn.f32 	%f270, %f269, 0f3BBB989D, 0f3F000000;
	cvt.sat.f32.f32 	%f271, %f270;
	fma.rm.f32 	%f272, %f271, %f249, %f248;
	add.f32 	%f273, %f272, 0fCB40007F;
	neg.f32 	%f274, %f273;
	fma.rn.f32 	%f275, %f269, 0f3FB8AA3B, %f274;
	fma.rn.f32 	%f276, %f269, 0f32A57060, %f275;
	mov.b32 	%r209, %f272;
	shl.b32 	%r210, %r209, 23;
	mov.b32 	%f277, %r210;
	ex2.approx.ftz.f32 	%f278, %f276;
	mul.f32 	%f279, %f278, %f277;
	div.rn.f32 	%f240, %f279, %f244;
	// begin inline asm
	{  cvt.rn.f16.f32 %rs136, %f240;}

	// end inline asm
	// begin inline asm
	{  cvt.f32.f16 %f241, %rs137;}

	// end inline asm
	sub.f32 	%f280, %f241, %f243;
	fma.rn.f32 	%f281, %f280, 0f3BBB989D, 0f3F000000;
	cvt.sat.f32.f32 	%f282, %f281;
	fma.rm.f32 	%f283, %f282, %f249, %f248;
	add.f32 	%f284, %f283, 0fCB40007F;
	neg.f32 	%f285, %f284;
	fma.rn.f32 	%f286, %f280, 0f3FB8AA3B, %f285;
	fma.rn.f32 	%f287, %f280, 0f32A57060, %f286;
	mov.b32 	%r211, %f283;
	shl.b32 	%r212, %r211, 23;
	mov.b32 	%f288, %r212;
	ex2.approx.ftz.f32 	%f289, %f287;
	mul.f32 	%f290, %f289, %f288;
	div.rn.f32 	%f242, %f290, %f244;
	// begin inline asm
	{  cvt.rn.f16.f32 %rs138, %f242;}

	// end inline asm
	add.s64 	%rd38, %rd35, %rd3;
	shl.b64 	%rd39, %rd38, 3;
	add.s64 	%rd40, %rd1, %rd39;
	st.global.v4.u16 	[%rd40], {%rs132, %rs134, %rs136, %rs138};
$L__BB0_40:
	add.s32 	%r249, %r249, %r72;
	add.s32 	%r247, %r247, %r75;
	add.s32 	%r246, %r246, %r72;
	add.s32 	%r245, %r245, %r72;
	add.s32 	%r244, %r244, %r75;
	add.s32 	%r243, %r243, 2;
	setp.ne.s32 	%p30, %r243, 0;
	@%p30 bra 	$L__BB0_36;
$L__BB0_41:
	and.b32  	%r213, %r71, 1;
	setp.eq.b32 	%p31, %r213, 1;
	@%p31 bra 	$L__BB0_44;
	add.s32 	%r91, %r249, %r26;
	shl.b32 	%r214, %r91, 2;
	setp.ge.s32 	%p32, %r214, %r92;
	@%p32 bra 	$L__BB0_44;
	ld.shared.f32 	%f299, [%r27];
	ld.shared.f32 	%f300, [%r27+4];
	cvt.u64.u32 	%rd41, %r91;
	mul.wide.u32 	%rd42, %r91, 8;
	add.s64 	%rd43, %rd4, %rd42;
	ld.global.v4.u16 	{%rs139, %rs141, %rs143, %rs145}, [%rd43];
	// begin inline asm
	{  cvt.f32.f16 %f291, %rs139;}

	// end inline asm
	sub.f32 	%f301, %f291, %f299;
	fma.rn.f32 	%f302, %f301, 0f3BBB989D, 0f3F000000;
	cvt.sat.f32.f32 	%f303, %f302;
	mov.f32 	%f304, 0f4B400001;
	mov.f32 	%f305, 0f437C0000;
	fma.rm.f32 	%f306, %f303, %f305, %f304;
	add.f32 	%f307, %f306, 0fCB40007F;
	neg.f32 	%f308, %f307;
	fma.rn.f32 	%f309, %f301, 0f3FB8AA3B, %f308;
	fma.rn.f32 	%f310, %f301, 0f32A57060, %f309;
	mov.b32 	%r215, %f306;
	shl.b32 	%r216, %r215, 23;
	mov.b32 	%f311, %r216;
	ex2.approx.ftz.f32 	%f312, %f310;
	mul.f32 	%f313, %f312, %f311;
	div.rn.f32 	%f292, %f313, %f300;
	// begin inline asm
	{  cvt.rn.f16.f32 %rs140, %f292;}

	// end inline asm
	// begin inline asm
	{  cvt.f32.f16 %f293, %rs141;}

	// end inline asm
	sub.f32 	%f314, %f293, %f299;
	fma.rn.f32 	%f315, %f314, 0f3BBB989D, 0f3F000000;
	cvt.sat.f32.f32 	%f316, %f315;
	fma.rm.f32 	%f317, %f316, %f305, %f304;
	add.f32 	%f318, %f317, 0fCB40007F;
	neg.f32 	%f319, %f318;
	fma.rn.f32 	%f320, %f314, 0f3FB8AA3B, %f319;
	fma.rn.f32 	%f321, %f314, 0f32A57060, %f320;
	mov.b32 	%r217, %f317;
	shl.b32 	%r218, %r217, 23;
	mov.b32 	%f322, %r218;
	ex2.approx.ftz.f32 	%f323, %f321;
	mul.f32 	%f324, %f323, %f322;
	div.rn.f32 	%f294, %f324, %f300;
	// begin inline asm
	{  cvt.rn.f16.f32 %rs142, %f294;}

	// end inline asm
	// begin inline asm
	{  cvt.f32.f16 %f295, %rs143;}

	// end inline asm
	sub.f32 	%f325, %f295, %f299;
	fma.rn.f32 	%f326, %f325, 0f3BBB989D, 0f3F000000;
	cvt.sat.f32.f32 	%f327, %f326;
	fma.rm.f32 	%f328, %f327, %f305, %f304;
	add.f32 	%f329, %f328, 0fCB40007F;
	neg.f32 	%f330, %f329;
	fma.rn.f32 	%f331, %f325, 0f3FB8AA3B, %f330;
	fma.rn.f32 	%f332, %f325, 0f32A57060, %f331;
	mov.b32 	%r219, %f328;
	shl.b32 	%r220, %r219, 23;
	mov.b32 	%f333, %r220;
	ex2.approx.ftz.f32 	%f334, %f332;
	mul.f32 	%f335, %f334, %f333;
	div.rn.f32 	%f296, %f335, %f300;
	// begin inline asm
	{  cvt.rn.f16.f32 %rs144, %f296;}

	// end inline asm
	// begin inline asm
	{  cvt.f32.f16 %f297, %rs145;}

	// end inline asm
	sub.f32 	%f336, %f297, %f299;
	fma.rn.f32 	%f337, %f336, 0f3BBB989D, 0f3F000000;
	cvt.sat.f32.f32 	%f338, %f337;
	fma.rm.f32 	%f339, %f338, %f305, %f304;
	add.f32 	%f340, %f339, 0fCB40007F;
	neg.f32 	%f341, %f340;
	fma.rn.f32 	%f342, %f336, 0f3FB8AA3B, %f341;
	fma.rn.f32 	%f343, %f336, 0f32A57060, %f342;
	mov.b32 	%r221, %f339;
	shl.b32 	%r222, %r221, 23;
	mov.b32 	%f344, %r222;
	ex2.approx.ftz.f32 	%f345, %f343;
	mul.f32 	%f346, %f345, %f344;
	div.rn.f32 	%f298, %f346, %f300;
	// begin inline asm
	{  cvt.rn.f16.f32 %rs146, %f298;}

	// end inline asm
	add.s64 	%rd44, %rd41, %rd3;
	shl.b64 	%rd45, %rd44, 3;
	add.s64 	%rd46, %rd1, %rd45;
	st.global.v4.u16 	[%rd46], {%rs140, %rs142, %rs144, %rs146};
$L__BB0_44:
	ret;

}


// ===== COMPILED SASS (sm_100) =====

	.target	sm_100

	.elftype	@"ET_EXEC"


//--------------------- .note.nv.tkinfo           --------------------------
	.section	.note.nv.tkinfo,"",@"SHT_NOTE"
	.sectionflags	@"SHF_NOTE_NV_TKINFO"
	.tkinfo
        /*0018*/ 	.word	0x00000002
        /*0030*/ 	.string	""
        /*0030*/ 	.string	"ptxas"
        /*0030*/ 	.string	"Cuda compilation tools, release 13.0, V13.0.88"
        /*0030*/ 	.string	"Build cuda_13.0.r13.0/compiler.36424714_0"
        /*0030*/ 	.string	"-arch sm_100 -m 64 "



//--------------------- .note.nv.cuinfo           --------------------------
	.section	.note.nv.cuinfo,"",@"SHT_NOTE"
	.sectionflags	@"SHF_NOTE_NV_CUINFO"
        /*0018*/ 	.short	0x0002
        /*001a*/ 	.short	0x0064
        /*001c*/ 	.short	0x0082
	.zero		2


//--------------------- .nv.info                  --------------------------
	.section	.nv.info,"",@"SHT_CUDA_INFO"
	.align	4


	//----- nvinfo : EIATTR_REGCOUNT
	.align		4
        /*0000*/ 	.byte	0x04, 0x2f
        /*0002*/ 	.short	(.L_1 - .L_0)
	.align		4
.L_0:
        /*0004*/ 	.word	index@(_Z18vec_softmax_kernelILi4EEvPK5half4PS0_ii)
        /*0008*/ 	.word	0x00000020


	//----- nvinfo : EIATTR_FRAME_SIZE
	.align		4
.L_1:
        /*000c*/ 	.byte	0x04, 0x11
        /*000e*/ 	.short	(.L_3 - .L_2)
	.align		4
.L_2:
        /*0010*/ 	.word	index@($__internal_0_$__cuda_sm3x_div_rn_noftz_f32_slowpath)
        /*0014*/ 	.word	0x00000000


	//----- nvinfo : EIATTR_FRAME_SIZE
	.align		4
.L_3:
        /*0018*/ 	.byte	0x04, 0x11
        /*001a*/ 	.short	(.L_5 - .L_4)
	.align		4
.L_4:
        /*001c*/ 	.word	index@(_Z18vec_softmax_kernelILi4EEvPK5half4PS0_ii)
        /*0020*/ 	.word	0x00000000


	//----- nvinfo : EIATTR_MIN_STACK_SIZE
	.align		4
.L_5:
        /*0024*/ 	.byte	0x04, 0x12
        /*0026*/ 	.short	(.L_7 - .L_6)
	.align		4
.L_6:
        /*0028*/ 	.word	index@(_Z18vec_softmax_kernelILi4EEvPK5half4PS0_ii)
        /*002c*/ 	.word	0x00000000
.L_7:


//--------------------- .nv.compat                --------------------------
	.section	.nv.compat,"",@"SHT_CUDA_COMPAT_INFO"
	.align	4
        /*0000*/ 	.byte	0x02, 0x09, 0x00, 0x00, 0x02, 0x02, 0x01, 0x00, 0x02, 0x05, 0x05, 0x00, 0x03, 0x07, 0x01, 0x01
        /*0010*/ 	.byte	0x02, 0x03, 0x00, 0x00, 0x02, 0x06, 0x01, 0x00, 0x04, 0x0b, 0x08, 0x00, 0x01, 0x00, 0x00, 0x00
        /*0020*/ 	.byte	0x00, 0x00, 0x00, 0x00


//--------------------- .nv.info._Z18vec_softmax_kernelILi4EEvPK5half4PS0_ii --------------------------
	.section	.nv.info._Z18vec_softmax_kernelILi4EEvPK5half4PS0_ii,"",@"SHT_CUDA_INFO"
	.sectionflags	@""
	.align	4


	//----- nvinfo : EIATTR_CUDA_API_VERSION
	.align		4
        /*0000*/ 	.byte	0x04, 0x37
        /*0002*/ 	.short	(.L_9 - .L_8)
.L_8:
        /*0004*/ 	.word	0x00000082


	//----- nvinfo : EIATTR_KPARAM_INFO
	.align		4
.L_9:
        /*0008*/ 	.byte	0x04, 0x17
        /*000a*/ 	.short	(.L_11 - .L_10)
.L_10:
        /*000c*/ 	.word	0x00000000
        /*0010*/ 	.short	0x0003
        /*0012*/ 	.short	0x0014
        /*0014*/ 	.byte	0x00, 0xf0, 0x11, 0x00


	//----- nvinfo : EIATTR_KPARAM_INFO
	.align		4
.L_11:
        /*0018*/ 	.byte	0x04, 0x17
        /*001a*/ 	.short	(.L_13 - .L_12)
.L_12:
        /*001c*/ 	.word	0x00000000
        /*0020*/ 	.short	0x0002
        /*0022*/ 	.short	0x0010
        /*0024*/ 	.byte	0x00, 0xf0, 0x11, 0x00


	//----- nvinfo : EIATTR_KPARAM_INFO
	.align		4
.L_13:
        /*0028*/ 	.byte	0x04, 0x17
        /*002a*/ 	.short	(.L_15 - .L_14)
.L_14:
        /*002c*/ 	.word	0x00000000
        /*0030*/ 	.short	0x0001
        /*0032*/ 	.short	0x0008
        /*0034*/ 	.byte	0x00, 0xf5, 0x21, 0x00


	//----- nvinfo : EIATTR_KPARAM_INFO
	.align		4
.L_15:
        /*0038*/ 	.byte	0x04, 0x17
        /*003a*/ 	.short	(.L_17 - .L_16)
.L_16:
        /*003c*/ 	.word	0x00000000
        /*0040*/ 	.short	0x0000
        /*0042*/ 	.short	0x0000
        /*0044*/ 	.byte	0x00, 0xf5, 0x21, 0x00


	//----- nvinfo : EIATTR_SPARSE_MMA_MASK
	.align		4
.L_17:
        /*0048*/ 	.byte	0x03, 0x50
        /*004a*/ 	.short	0x0000


	//----- nvinfo : EIATTR_MAXREG_COUNT
	.align		4
        /*004c*/ 	.byte	0x03, 0x1b
        /*004e*/ 	.short	0x00ff


	//----- nvinfo : EIATTR_NUM_BARRIERS
	.align		4
        /*0050*/ 	.byte	0x02, 0x4c
        /*0052*/ 	.byte	0x01
	.zero		1


	//----- nvinfo : EIATTR_MERCURY_ISA_VERSION
	.align		4
        /*0054*/ 	.byte	0x03, 0x5f
        /*0056*/ 	.short	0x0101


	//----- nvinfo : EIATTR_COOP_GROUP_MASK_REGIDS
	.align		4
        /*0058*/ 	.byte	0x04, 0x29
        /*005a*/ 	.short	(.L_19 - .L_18)


	//   ....[0]....
.L_18:
        /*005c*/ 	.word	0xffffffff


	//   ....[1]....
        /*0060*/ 	.word	0xffffffff


	//   ....[2]....
        /*0064*/ 	.word	0xffffffff


	//   ....[3]....
        /*0068*/ 	.word	0xffffffff


	//   ....[4]....
        /*006c*/ 	.word	0xffffffff


	//   ....[5]....
        /*0070*/ 	.word	0xffffffff


	//   ....[6]....
        /*0074*/ 	.word	0xffffffff


	//   ....[7]....
        /*0078*/ 	.word	0xffffffff


	//   ....[8]....
        /*007c*/ 	.word	0xffffffff


	//   ....[9]....
        /*0080*/ 	.word	0xffffffff


	//----- nvinfo : EIATTR_COOP_GROUP_INSTR_OFFSETS
	.align		4
.L_19:
        /*0084*/ 	.byte	0x04, 0x28
        /*0086*/ 	.short	(.L_21 - .L_20)


	//   ....[0]....
.L_20:
        /*0088*/ 	.word	0x000015a0


	//   ....[1]....
        /*008c*/ 	.word	0x000015e0


	//   ....[2]....
        /*0090*/ 	.word	0x00001610


	//   ....[3]....
        /*0094*/ 	.word	0x00001650


	//   ....[4]....
        /*0098*/ 	.word	0x00001670


	//   ....[5]....
        /*009c*/ 	.word	0x00002a10


	//   ....[6]....
        /*00a0*/ 	.word	0x00002a60


	//   ....[7]....
        /*00a4*/ 	.word	0x00002a80


	//   ....[8]....
        /*00a8*/ 	.word	0x00002aa0


	//   ....[9]....
        /*00ac*/ 	.word	0x00002ac0


	//----- nvinfo : EIATTR_VRC_CTA_INIT_COUNT
	.align		4
.L_21:
        /*00b0*/ 	.byte	0x02, 0x4a
	.zero		1
	.zero		1


	//----- nvinfo : EIATTR_EXIT_INSTR_OFFSETS
	.align		4
        /*00b4*/ 	.byte	0x04, 0x1c
        /*00b6*/ 	.short	(.L_23 - .L_22)


	//   ....[0]....
.L_22:
        /*00b8*/ 	.word	0x00000070


	//   ....[1]....
        /*00bc*/ 	.word	0x00002b00


	//   ....[2]....
        /*00c0*/ 	.word	0x00003ca0


	//   ....[3]....
        /*00c4*/ 	.word	0x00003cf0


	//   ....[4]....
        /*00c8*/ 	.word	0x00004450


	//----- nvinfo : EIATTR_CRS_STACK_SIZE
	.align		4
.L_23:
        /*00cc*/ 	.byte	0x04, 0x1e
        /*00ce*/ 	.short	(.L_25 - .L_24)
.L_24:
        /*00d0*/ 	.word	0x00000000


	//----- nvinfo : EIATTR_CBANK_PARAM_SIZE
	.align		4
.L_25:
        /*00d4*/ 	.byte	0x03, 0x19
        /*00d6*/ 	.short	0x0018


	//----- nvinfo : EIATTR_PARAM_CBANK
	.align		4
        /*00d8*/ 	.byte	0x04, 0x0a
        /*00da*/ 	.short	(.L_27 - .L_26)
	.align		4
.L_26:
        /*00dc*/ 	.word	index@(.nv.constant0._Z18vec_softmax_kernelILi4EEvPK5half4PS0_ii)
        /*00e0*/ 	.short	0x0380
        /*00e2*/ 	.short	0x0018


	//----- nvinfo : EIATTR_SW_WAR
	.align		4
.L_27:
        /*00e4*/ 	.byte	0x04, 0x36
        /*00e6*/ 	.short	(.L_29 - .L_28)
.L_28:
        /*00e8*/ 	.word	0x00000008
.L_29:


//--------------------- .nv.callgraph             --------------------------
	.section	.nv.callgraph,"",@"SHT_CUDA_CALLGRAPH"
	.align	4
	.sectionentsize	8
	.align		4
        /*0000*/ 	.word	0x00000000
	.align		4
        /*0004*/ 	.word	0xffffffff
	.align		4
        /*0008*/ 	.word	0x00000000
	.align		4
        /*000c*/ 	.word	0xfffffffe
	.align		4
        /*0010*/ 	.word	0x00000000
	.align		4
        /*0014*/ 	.word	0xfffffffd
	.align		4
        /*0018*/ 	.word	0x00000000
	.align		4
        /*001c*/ 	.word	0xfffffffc


//--------------------- .text._Z18vec_softmax_kernelILi4EEvPK5half4PS0_ii --------------------------
	.section	.text._Z18vec_softmax_kernelILi4EEvPK5half4PS0_ii,"ax",@progbits
	.align	128
        .global         _Z18vec_softmax_kernelILi4EEvPK5half4PS0_ii
        .type           _Z18vec_softmax_kernelILi4EEvPK5half4PS0_ii,@function
        .size           _Z18vec_softmax_kernelILi4EEvPK5half4PS0_ii,(.L_x_62 - _Z18vec_softmax_kernelILi4EEvPK5half4PS0_ii)
        .other          _Z18vec_softmax_kernelILi4EEvPK5half4PS0_ii,@"STO_CUDA_ENTRY STV_DEFAULT"
_Z18vec_softmax_kernelILi4EEvPK5half4PS0_ii:
.text._Z18vec_softmax_kernelILi4EEvPK5half4PS0_ii:
[----:B------:R-:W-:Y:S01]  /*0000*/  LDC R1, c[0x0][0x37c] ;  /* 0x0000df00ff017b82 */ /* 0x000fe20000000800 */
[----:B------:R-:W0:Y:S07]  /*0010*/  S2R R0, SR_TID.Y ;  /* 0x0000000000007919 */ /* 0x000e2e0000002200 */
[----:B------:R-:W0:Y:S01]  /*0020*/  S2UR UR4, SR_CTAID.X ;  /* 0x00000000000479c3 */ /* 0x000e220000002500 */
[----:B------:R-:W1:Y:S07]  /*0030*/  LDCU UR5, c[0x0][0x390] ;  /* 0x00007200ff0577ac */ /* 0x000e6e0008000800 */
[----:B------:R-:W0:Y:S02]  /*0040*/  LDC R3, c[0x0][0x364] ;  /* 0x0000d900ff037b82 */ /* 0x000e240000000800 */
[----:B0-----:R-:W-:-:S05]  /*0050*/  IMAD R2, R3, UR4, R0 ;  /* 0x0000000403027c24 */ /* 0x001fca000f8e0200 */
[----:B-1----:R-:W-:-:S13]  /*0060*/  ISETP.GE.AND P0, PT, R2, UR5, PT ;  /* 0x0000000502007c0c */ /* 0x002fda000bf06270 */
[----:B------:R-:W-:Y:S05]  /*0070*/  @P0 EXIT ;  /* 0x000000000000094d */ /* 0x000fea0003800000 */
[----:B------:R-:W0:Y:S01]  /*0080*/  LDCU UR9, c[0x0][0x394] ;  /* 0x00007280ff0977ac */ /* 0x000e220008000800 */
[----:B------:R-:W1:Y:S01]  /*0090*/  LDC.64 R26, c[0x0][0x380] ;  /* 0x0000e000ff1a7b82 */ /* 0x000e620000000a00 */
[----:B------:R-:W2:Y:S01]  /*00a0*/  LDCU.64 UR10, c[0x0][0x358] ;  /* 0x00006b00ff0a77ac */ /* 0x000ea20008000a00 */
[----:B0-----:R-:W-:Y:S01]  /*00b0*/  IMAD R2, R2, UR9, RZ ;  /* 0x0000000902027c24 */ /* 0x001fe2000f8e02ff */
[----:B------:R-:W-:Y:S02]  /*00c0*/  UISETP.GE.AND UP0, UPT, UR9, 0x4, UPT ;  /* 0x000000040900788c */ /* 0x000fe4000bf06270 */
[----:B------:R-:W-:Y:S02]  /*00d0*/  USHF.R.S32.HI UR4, URZ, 0x1f, UR9 ;  /* 0x0000001fff047899 */ /* 0x000fe40008011409 */
[----:B------:R-:W-:Y:S02]  /*00e0*/  SHF.R.S32.HI R3, RZ, 0x1f, R2 ;  /* 0x0000001fff037819 */ /* 0x000fe40000011402 */
[----:B------:R-:W-:-:S02]  /*00f0*/  ULEA.HI UR6, UR4, UR9, URZ, 0x2 ;  /* 0x0000000904067291 */ /* 0x000fc4000f8f10ff */
[----:B------:R-:W-:Y:S01]  /*0100*/  LEA.HI R3, R3, R2, RZ, 0x2 ;  /* 0x0000000203037211 */ /* 0x000fe200078f10ff */
[----:B------:R-:W-:-:S03]  /*0110*/  HFMA2 R2, -RZ, RZ, 0, -INF ;  /* 0x0000fc00ff027431 */ /* 0x000fc600000001ff */
[----:B------:R-:W-:-:S04]  /*0120*/  SHF.R.S32.HI R18, RZ, 0x2, R3 ;  /* 0x00000002ff127819 */ /* 0x000fc80000011403 */
[----:B------:R-:W-:Y:S01]  /*0130*/  SHF.R.S32.HI R3, RZ, 0x1f, R18 ;  /* 0x0000001fff037819 */ /* 0x000fe20000011412 */
[----:B-1----:R-:W-:Y:S01]  /*0140*/  IMAD.WIDE R26, R18, 0x8, R26 ;  /* 0x00000008121a7825 */ /* 0x002fe200078e021a */
[----:B--2---:R-:W-:Y:S06]  /*0150*/  BRA.U !UP0, `(.L_x_0) ;  /* 0x0000001508007547 */ /* 0x004fec000b800000 */
[----:B------:R-:W0:Y:S01]  /*0160*/  LDC R4, c[0x0][0x360] ;  /* 0x0000d800ff047b82 */ /* 0x000e220000000800 */
[----:B------:R-:W-:Y:S01]  /*0170*/  ULEA.HI.SX32 UR4, UR6, 0xffffffff, 0x1e ;  /* 0xffffffff06047891 */ /* 0x000fe2000f8ff2ff */
[----:B------:R-:W-:Y:S01]  /*0180*/  MOV R10, RZ ;  /* 0x000000ff000a7202 */ /* 0x000fe20000000f00 */
[----:B0-----:R-:W0:Y:S01]  /*0190*/  I2F.U32.RP R5, R4 ;  /* 0x0000000400057306 */ /* 0x001e220000209000 */
[----:B------:R-:W-:-:S07]  /*01a0*/  ISETP.NE.U32.AND P2, PT, R4, RZ, PT ;  /* 0x000000ff0400720c */ /* 0x000fce0003f45070 */
[----:B0-----:R-:W0:Y:S02]  /*01b0*/  MUFU.RCP R5, R5 ;  /* 0x0000000500057308 */ /* 0x001e240000001000 */
[----:B0-----:R-:W-:-:S06]  /*01c0*/  IADD3 R6, PT, PT, R5, 0xffffffe, RZ ;  /* 0x0ffffffe05067810 */ /* 0x001fcc0007ffe0ff */
[----:B------:R0:W1:Y:S02]  /*01d0*/  F2I.FTZ.U32.TRUNC.NTZ R7, R6 ;  /* 0x0000000600077305 */ /* 0x000064000021f000 */
[----:B0-----:R-:W-:Y:S02]  /*01e0*/  MOV R6, RZ ;  /* 0x000000ff00067202 */ /* 0x001fe40000000f00 */
[----:B-1----:R-:W-:-:S05]  /*01f0*/  IADD3 R9, PT, PT, RZ, -R7, RZ ;  /* 0x80000007ff097210 */ /* 0x002fca0007ffe0ff */
[----:B------:R-:W-:-:S04]  /*0200*/  IMAD R9, R9, R4, RZ ;  /* 0x0000000409097224 */ /* 0x000fc800078e02ff */
[----:B------:R-:W-:-:S06]  /*0210*/  IMAD.HI.U32 R7, R7, R9, R6 ;  /* 0x0000000907077227 */ /* 0x000fcc00078e0006 */
[----:B------:R-:W-:-:S05]  /*0220*/  IMAD.HI.U32 R7, R7, UR4, RZ ;  /* 0x0000000407077c27 */ /* 0x000fca000f8e00ff */
[----:B------:R-:W-:-:S05]  /*0230*/  IADD3 R9, PT, PT, -R7, RZ, RZ ;  /* 0x000000ff07097210 */ /* 0x000fca0007ffe1ff */
[----:B------:R-:W-:-:S05]  /*0240*/  IMAD R5, R4, R9, UR4 ;  /* 0x0000000404057e24 */ /* 0x000fca000f8e0209 */
[----:B------:R-:W-:-:S13]  /*0250*/  ISETP.GE.U32.AND P0, PT, R5, R4, PT ;  /* 0x000000040500720c */ /* 0x000fda0003f06070 */
[----:B------:R-:W-:Y:S01]  /*0260*/  @P0 IMAD.IADD R5, R5, 0x1, -R4 ;  /* 0x0000000105050824 */ /* 0x000fe200078e0a04 */
[----:B------:R-:W-:-:S04]  /*0270*/  @P0 IADD3 R7, PT, PT, R7, 0x1, RZ ;  /* 0x0000000107070810 */ /* 0x000fc80007ffe0ff */
[----:B------:R-:W-:Y:S02]  /*0280*/  ISETP.GE.U32.AND P1, PT, R5, R4, PT ;  /* 0x000000040500720c */ /* 0x000fe40003f26070 */
[----:B------:R-:W0:Y:S11]  /*0290*/  S2R R5, SR_TID.X ;  /* 0x0000000000057919 */ /* 0x000e360000002100 */
[----:B------:R-:W-:-:S02]  /*02a0*/  @P1 IADD3 R7, PT, PT, R7, 0x1, RZ ;  /* 0x0000000107071810 */ /* 0x000fc40007ffe0ff */
[----:B------:R-:W-:-:S04]  /*02b0*/  @!P2 LOP3.LUT R7, RZ, R4, RZ, 0x33, !PT ;  /* 0x00000004ff07a212 */ /* 0x000fc800078e33ff */
[C---:B------:R-:W-:Y:S02]  /*02c0*/  ISETP.GE.U32.AND P0, PT, R7.reuse, 0x3, PT ;  /* 0x000000030700780c */ /* 0x040fe40003f06070 */
[----:B------:R-:W-:-:S04]  /*02d0*/  IADD3 R24, PT, PT, R7, 0x1, RZ ;  /* 0x0000000107187810 */ /* 0x000fc80007ffe0ff */
[----:B------:R-:W-:-:S07]  /*02e0*/  LOP3.LUT R7, R24, 0x3, RZ, 0xc0, !PT ;  /* 0x0000000318077812 */ /* 0x000fce00078ec0ff */
[----:B------:R-:W-:Y:S05]  /*02f0*/  @!P0 BRA `(.L_x_1) ;  /* 0x00000010003c8947 */ /* 0x000fea0003800000 */
[C---:B0-----:R-:W-:Y:S01]  /*0300*/  SHF.L.U32 R25, R5.reuse, 0x2, RZ ;  /* 0x0000000205197819 */ /* 0x041fe200000006ff */
[----:B------:R-:W-:-:S03]  /*0310*/  IMAD.IADD R22, R5, 0x1, R4 ;  /* 0x0000000105167824 */ /* 0x000fc600078e0204 */
[----:B------:R-:W-:Y:S01]  /*0320*/  ISETP.GE.AND P0, PT, R25, UR9, PT ;  /* 0x0000000919007c0c */ /* 0x000fe2000bf06270 */
[----:B------:R-:W-:Y:S01]  /*0330*/  IMAD R21, R4, 0xc, R25 ;  /* 0x0000000c04157824 */ /* 0x000fe200078e0219 */
[----:B------:R-:W-:Y:S02]  /*0340*/  SHF.L.U32 R19, R22, 0x2, RZ ;  /* 0x0000000216137819 */ /* 0x000fe400000006ff */
[----:B------:R-:W-:Y:S02]  /*0350*/  LEA R23, R4, R25, 0x3 ;  /* 0x0000001904177211 */ /* 0x000fe400078e18ff */
[----:B------:R-:W-:Y:S02]  /*0360*/  ISETP.GE.AND P1, PT, R19, UR9, PT ;  /* 0x0000000913007c0c */ /* 0x000fe4000bf26270 */
[----:B------:R-:W-:Y:S02]  /*0370*/  ISETP.GE.AND P2, PT, R23, UR9, PT ;  /* 0x0000000917007c0c */ /* 0x000fe4000bf46270 */
[----:B------:R-:W-:-:S03]  /*0380*/  ISETP.GE.AND P3, PT, R21, UR9, PT ;  /* 0x0000000915007c0c */ /* 0x000fc6000bf66270 */
[----:B------:R-:W-:Y:S01]  /*0390*/  @!P0 IMAD.WIDE.U32 R10, R5, 0x8, R26 ;  /* 0x00000008050a8825 */ /* 0x000fe200078e001a */
[----:B------:R-:W-:-:S05]  /*03a0*/  LEA R20, R4, R5, 0x1 ;  /* 0x0000000504147211 */ /* 0x000fca00078e08ff */
[----:B------:R-:W2:Y:S01]  /*03b0*/  @!P0 LDG.E.64 R10, desc[UR10][R10.64] ;  /* 0x0000000a0a0a8981 */ /* 0x000ea2000c1e1b00 */
[----:B------:R-:W-:-:S04]  /*03c0*/  @!P1 IMAD.WIDE.U32 R12, R22, 0x8, R26 ;  /* 0x00000008160c9825 */ /* 0x000fc800078e001a */
[----:B------:R-:W-:Y:S02]  /*03d0*/  IMAD R6, R4, 0x3, R5 ;  /* 0x0000000304067824 */ /* 0x000fe400078e0205 */
[--C-:B------:R-:W-:Y:S01]  /*03e0*/  @!P2 IMAD.WIDE.U32 R14, R20, 0x8, R26.reuse ;  /* 0x00000008140ea825 */ /* 0x100fe200078e001a */
[----:B------:R-:W3:Y:S03]  /*03f0*/  @!P1 LDG.E.64 R12, desc[UR10][R12.64] ;  /* 0x0000000a0c0c9981 */ /* 0x000ee6000c1e1b00 */
[----:B------:R-:W-:Y:S02]  /*0400*/  @!P3 IMAD.WIDE.U32 R16, R6, 0x8, R26 ;  /* 0x000000080610b825 */ /* 0x000fe400078e001a */
[----:B------:R-:W4:Y:S04]  /*0410*/  @!P2 LDG.E.64 R14, desc[UR10][R14.64] ;  /* 0x0000000a0e0ea981 */ /* 0x000f28000c1e1b00 */
[----:B------:R-:W5:Y:S01]  /*0420*/  @!P3 LDG.E.64 R8, desc[UR10][R16.64] ;  /* 0x0000000a1008b981 */ /* 0x000f62000c1e1b00 */
[----:B------:R-:W-:-:S04]  /*0430*/  LOP3.LUT R24, R24, 0xfffffffc, RZ, 0xc0, !PT ;  /* 0xfffffffc18187812 */ /* 0x000fc800078ec0ff */
[----:B------:R-:W-:Y:S02]  /*0440*/  IADD3 R24, PT, PT, -R24, 0x4, RZ ;  /* 0x0000000418187810 */ /* 0x000fe40007ffe1ff */
[C---:B------:R-:W-:Y:S02]  /*0450*/  LEA R25, R4.reuse, R25, 0x4 ;  /* 0x0000001904197211 */ /* 0x040fe400078e20ff */
[C---:B------:R-:W-:Y:S02]  /*0460*/  LEA R19, R4.reuse, R19, 0x4 ;  /* 0x0000001304137211 */ /* 0x040fe400078e20ff */
[----:B------:R-:W-:Y:S02]  /*0470*/  LEA R23, R4, R23, 0x4 ;  /* 0x0000001704177211 */ /* 0x000fe400078e20ff */
[----:B--2---:R-:W-:-:S04]  /*0480*/  @!P0 VHMNMX R11, R11.H0_H0, R11.H1_H1, R10.H1_H1, !PT ;  /* 0x3000000b0b0b8247 */ /* 0x004fc8000780380a */
[----:B------:R-:W-:Y:S02]  /*0490*/  @!P0 VHMNMX R2, R10.H0_H0, -INF , -INF , R11.H0_H0, !PT ;  /* 0xfc00fc000a028847 */ /* 0x000fe4000780280b */
[----:B------:R-:W-:Y:S02]  /*04a0*/  ISETP.NE.AND P0, PT, R24, RZ, PT ;  /* 0x000000ff1800720c */ /* 0x000fe40003f05270 */
[----:B---3--:R-:W-:-:S04]  /*04b0*/  @!P1 VHMNMX R13, R13.H0_H0, R13.H1_H1, R12.H1_H1, !PT ;  /* 0x3000000d0d0d9247 */ /* 0x008fc8000780380c */
[----:B------:R-:W-:Y:S02]  /*04c0*/  @!P1 VHMNMX R2, R12.H0_H0, R13.H0_H0, R2.H0_H0, !PT ;  /* 0x2000000d0c029247 */ /* 0x000fe40007802802 */
[----:B----4-:R-:W-:Y:S02]  /*04d0*/  @!P2 VHMNMX R15, R15.H0_H0, R15.H1_H1, R14.H1_H1, !PT ;  /* 0x3000000f0f0fa247 */ /* 0x010fe4000780380e */
[----:B-----5:R-:W-:Y:S02]  /*04e0*/  @!P3 VHMNMX R10, R9.H0_H0, R9.H1_H1, R8.H1_H1, !PT ;  /* 0x30000009090ab247 */ /* 0x020fe40007803808 */
[----:B------:R-:W-:Y:S02]  /*04f0*/  @!P2 VHMNMX R2, R14.H0_H0, R15.H0_H0, R2.H0_H0, !PT ;  /* 0x2000000f0e02a247 */ /* 0x000fe40007802802 */
[----:B------:R-:W-:Y:S02]  /*0500*/  SHF.L.U32 R9, R4, 0x2, RZ ;  /* 0x0000000204097819 */ /* 0x000fe400000006ff */
[----:B------:R-:W-:-:S02]  /*0510*/  @!P3 VHMNMX R2, R8.H0_H0, R10.H0_H0, R2.H0_H0, !PT ;  /* 0x2000000a0802b247 */ /* 0x000fc40007802802 */
[----:B------:R-:W-:Y:S01]  /*0520*/  LEA R11, R4, R21, 0x4 ;  /* 0x00000015040b7211 */ /* 0x000fe200078e20ff */
[----:B------:R-:W-:Y:S01]  /*0530*/  IMAD.MOV.U32 R10, RZ, RZ, R9 ;  /* 0x000000ffff0a7224 */ /* 0x000fe200078e0009 */
[----:B------:R-:W-:Y:S06]  /*0540*/  @!P0 BRA `(.L_x_1) ;  /* 0x0000000c00a88947 */ /* 0x000fec0003800000 */
[----:B------:R-:W-:Y:S01]  /*0550*/  MOV R8, R24 ;  /* 0x0000001800087202 */ /* 0x000fe20000000f00 */
[----:B------:R-:W-:Y:S01]  /*0560*/  IMAD.IADD R20, R20, 0x1, R9 ;  /* 0x0000000114147824 */ /* 0x000fe200078e0209 */
[----:B------:R-:W-:Y:S02]  /*0570*/  MOV R21, R19 ;  /* 0x0000001300157202 */ /* 0x000fe40000000f00 */
[----:B------:R-:W-:Y:S02]  /*0580*/  ISETP.GE.AND P0, PT, R8, RZ, PT ;  /* 0x000000ff0800720c */ /* 0x000fe40003f06270 */
[----:B------:R-:W-:Y:S02]  /*0590*/  MOV R19, R23 ;  /* 0x0000001700137202 */ /* 0x000fe40000000f00 */
[-C--:B------:R-:W-:Y:S02]  /*05a0*/  IADD3 R22, PT, PT, R22, R9.reuse, RZ ;  /* 0x0000000916167210 */ /* 0x080fe40007ffe0ff */
[----:B------:R-:W-:-:S02]  /*05b0*/  IADD3 R6, PT, PT, R6, R9, RZ ;  /* 0x0000000906067210 */ /* 0x000fc40007ffe0ff */
[----:B------:R-:W-:Y:S02]  /*05c0*/  MOV R23, R25 ;  /* 0x0000001900177202 */ /* 0x000fe40000000f00 */
[----:B------:R-:W-:-:S03]  /*05d0*/  IADD3 R24, PT, PT, R5, R9, RZ ;  /* 0x0000000905187210 */ /* 0x000fc60007ffe0ff */
[----:B------:R-:W-:Y:S05]  /*05e0*/  @P0 BRA `(.L_x_2) ;  /* 0x0000000800f80947 */ /* 0x000fea0003800000 */
[----:B------:R-:W-:Y:S01]  /*05f0*/  IMAD.MOV R12, RZ, RZ, -R8 ;  /* 0x000000ffff0c7224 */ /* 0x000fe200078e0a08 */
[----:B------:R-:W-:-:S04]  /*0600*/  PLOP3.LUT P0, PT, PT, PT, PT, 0x80, 0x8 ;  /* 0x000000000008781c */ /* 0x000fc80003f0f070 */
[----:B------:R-:W-:-:S13]  /*0610*/  ISETP.GT.AND P1, PT, R12, 0xc, PT ;  /* 0x0000000c0c00780c */ /* 0x000fda0003f24270 */
[----:B------:R-:W-:Y:S05]  /*0620*/  @!P1 BRA `(.L_x_3) ;  /* 0x0000000400e09947 */ /* 0x000fea0003800000 */
[----:B------:R-:W-:Y:S01]  /*0630*/  PLOP3.LUT P0, PT, PT, PT, PT, 0x8, 0x80 ;  /* 0x000000000080781c */ /* 0x000fe20003f0e170 */
[----:B------:R-:W0:Y:S01]  /*0640*/  LDCU UR9, c[0x0][0x394] ;  /* 0x00007280ff0977ac */ /* 0x000e220008000800 */
[----:B------:R-:W-:-:S11]  /*0650*/  NOP ;  /* 0x0000000000007918 */ /* 0x000fd60000000000 */
.L_x_4:
[----:B0-----:R-:W-:-:S13]  /*0660*/  ISETP.GE.AND P2, PT, R23, UR9, PT ;  /* 0x0000000917007c0c */ /* 0x001fda000bf46270 */
[----:B------:R-:W-:-:S05]  /*0670*/  @!P2 IMAD.WIDE.U32 R28, R24, 0x8, R26 ;  /* 0x00000008181ca825 */ /* 0x000fca00078e001a */
[----:B------:R-:W2:Y:S01]  /*0680*/  @!P2 LDG.E.64 R12, desc[UR10][R28.64] ;  /* 0x0000000a1c0ca981 */ /* 0x000ea2000c1e1b00 */
[----:B------:R-:W-:Y:S02]  /*0690*/  ISETP.GE.AND P5, PT, R21, UR9, PT ;  /* 0x0000000915007c0c */ /* 0x000fe4000bfa6270 */
[----:B------:R-:W-:Y:S02]  /*06a0*/  ISETP.GE.AND P1, PT, R19, UR9, PT ;  /* 0x0000000913007c0c */ /* 0x000fe4000bf26270 */
[----:B------:R-:W-:-:S09]  /*06b0*/  ISETP.GE.AND P3, PT, R11, UR9, PT ;  /* 0x000000090b007c0c */ /* 0x000fd2000bf66270 */
[----:B------:R-:W-:-:S04]  /*06c0*/  @!P5 IMAD.WIDE.U32 R14, R22, 0x8, R26 ;  /* 0x00000008160ed825 */ /* 0x000fc800078e001a */
[----:B------:R-:W-:Y:S02]  /*06d0*/  @!P1 IMAD.WIDE.U32 R16, R20, 0x8, R26 ;  /* 0x0000000814109825 */ /* 0x000fe400078e001a */
[----:B------:R-:W3:Y:S04]  /*06e0*/  @!P5 LDG.E.64 R14, desc[UR10][R14.64] ;  /* 0x0000000a0e0ed981 */ /* 0x000ee8000c1e1b00 */
[----:B------:R-:W4:Y:S01]  /*06f0*/  @!P1 LDG.E.64 R16, desc[UR10][R16.64] ;  /* 0x0000000a10109981 */ /* 0x000f22000c1e1b00 */
[----:B--2---:R-:W-:-:S04]  /*0700*/  @!P2 VHMNMX R13, R13.H0_H0, R13.H1_H1, R12.H1_H1, !PT ;  /* 0x3000000d0d0da247 */ /* 0x004fc8000780380c */
[----:B------:R-:W-:Y:S01]  /*0710*/  @!P2 VHMNMX R2, R12.H0_H0, R13.H0_H0, R2.H0_H0, !PT ;  /* 0x2000000d0c02a247 */ /* 0x000fe20007802802 */
[----:B------:R-:W-:-:S06]  /*0720*/  @!P3 IMAD.WIDE.U32 R12, R6, 0x8, R26 ;  /* 0x00000008060cb825 */ /* 0x000fcc00078e001a */
[----:B------:R-:W2:Y:S01]  /*0730*/  @!P3 LDG.E.64 R12, desc[UR10][R12.64] ;  /* 0x0000000a0c0cb981 */ /* 0x000ea2000c1e1b00 */
[C---:B------:R-:W-:Y:S02]  /*0740*/  LEA R23, R4.reuse, R23, 0x4 ;  /* 0x0000001704177211 */ /* 0x040fe400078e20ff */
[----:B------:R-:W-:Y:S02]  /*0750*/  LEA R21, R4, R21, 0x4 ;  /* 0x0000001504157211 */ /* 0x000fe400078e20ff */
[----:B------:R-:W-:Y:S02]  /*0760*/  ISETP.GE.AND P2, PT, R23, UR9, PT ;  /* 0x0000000917007c0c */ /* 0x000fe4000bf46270 */
[----:B------:R-:W-:Y:S02]  /*0770*/  ISETP.GE.AND P4, PT, R21, UR9, PT ;  /* 0x0000000915007c0c */ /* 0x000fe4000bf86270 */
[----:B---3--:R-:W-:Y:S02]  /*0780*/  @!P5 VHMNMX R15, R15.H0_H0, R15.H1_H1, R14.H1_H1, !PT ;  /* 0x3000000f0f0fd247 */ /* 0x008fe4000780380e */
[----:B------:R-:W-:-:S02]  /*0790*/  IADD3 R24, PT, PT, R24, R9, RZ ;  /* 0x0000000918187210 */ /* 0x000fc40007ffe0ff */
[----:B------:R-:W-:Y:S02]  /*07a0*/  @!P5 VHMNMX R2, R14.H0_H0, R15.H0_H0, R2.H0_H0, !PT ;  /* 0x2000000f0e02d247 */ /* 0x000fe40007802802 */
[----:B------:R-:W-:Y:S02]  /*07b0*/  IADD3 R22, PT, PT, R22, R9, RZ ;  /* 0x0000000916167210 */ /* 0x000fe40007ffe0ff */
[----:B----4-:R-:W-:Y:S01]  /*07c0*/  @!P1 VHMNMX R17, R17.H0_H0, R17.H1_H1, R16.H1_H1, !PT ;  /* 0x3000001111119247 */ /* 0x010fe20007803810 */
[----:B------:R-:W-:Y:S01]  /*07d0*/  @!P2 IMAD.WIDE.U32 R14, R24, 0x8, R26 ;  /* 0x00000008180ea825 */ /* 0x000fe200078e001a */
[----:B------:R-:W-:Y:S02]  /*07e0*/  LEA R19, R4, R19, 0x4 ;  /* 0x0000001304137211 */ /* 0x000fe400078e20ff */
[----:B------:R-:W-:Y:S01]  /*07f0*/  @!P1 VHMNMX R2, R16.H0_H0, R17.H0_H0, R2.H0_H0, !PT ;  /* 0x2000001110029247 */ /* 0x000fe20007802802 */
[----:B------:R-:W-:Y:S01]  /*0800*/  @!P4 IMAD.WIDE.U32 R28, R22, 0x8, R26 ;  /* 0x00000008161cc825 */ /* 0x000fe200078e001a */
[----:B------:R-:W-:Y:S01]  /*0810*/  ISETP.GE.AND P5, PT, R19, UR9, PT ;  /* 0x0000000913007c0c */ /* 0x000fe2000bfa6270 */
[----:B------:R-:W3:Y:S02]  /*0820*/  @!P2 LDG.E.64 R14, desc[UR10][R14.64] ;  /* 0x0000000a0e0ea981 */ /* 0x000ee4000c1e1b00 */
[----:B------:R-:W-:-:S10]  /*0830*/  IMAD.IADD R20, R20, 0x1, R9 ;  /* 0x0000000114147824 */ /* 0x000fd400078e0209 */
[----:B------:R-:W-:-:S06]  /*0840*/  @!P5 IMAD.WIDE.U32 R16, R20, 0x8, R26 ;  /* 0x000000081410d825 */ /* 0x000fcc00078e001a */
[----:B------:R-:W4:Y:S01]  /*0850*/  @!P5 LDG.E.64 R16, desc[UR10][R16.64] ;  /* 0x0000000a1010d981 */ /* 0x000f22000c1e1b00 */
[----:B--2---:R-:W-:-:S04]  /*0860*/  @!P3 VHMNMX R13, R13.H0_H0, R13.H1_H1, R12.H1_H1, !PT ;  /* 0x3000000d0d0db247 */ /* 0x004fc8000780380c */
[----:B------:R-:W-:Y:S02]  /*0870*/  @!P3 VHMNMX R2, R12.H0_H0, R13.H0_H0, R2.H0_H0, !PT ;  /* 0x2000000d0c02b247 */ /* 0x000fe40007802802 */
[----:B------:R0:W2:Y:S01]  /*0880*/  @!P4 LDG.E.64 R12, desc[UR10][R28.64] ;  /* 0x0000000a1c0cc981 */ /* 0x0000a2000c1e1b00 */
[C---:B------:R-:W-:Y:S02]  /*0890*/  LEA R11, R4.reuse, R11, 0x4 ;  /* 0x0000000b040b7211 */ /* 0x040fe400078e20ff */
[----:B------:R-:W-:Y:S02]  /*08a0*/  LEA R23, R4, R23, 0x4 ;  /* 0x0000001704177211 */ /* 0x000fe400078e20ff */
[----:B------:R-:W-:Y:S02]  /*08b0*/  ISETP.GE.AND P3, PT, R11, UR9, PT ;  /* 0x000000090b007c0c */ /* 0x000fe4000bf66270 */
[----:B------:R-:W-:Y:S02]  /*08c0*/  ISETP.GE.AND P1, PT, R23, UR9, PT ;  /* 0x0000000917007c0c */ /* 0x000fe4000bf26270 */
[----:B------:R-:W-:-:S02]  /*08d0*/  IADD3 R6, PT, PT, R6, R9, RZ ;  /* 0x0000000906067210 */ /* 0x000fc40007ffe0ff */
[----:B------:R-:W-:Y:S02]  /*08e0*/  IADD3 R24, PT, PT, R24, R9, RZ ;  /* 0x0000000918187210 */ /* 0x000fe40007ffe0ff */
[----:B---3--:R-:W-:-:S05]  /*08f0*/  @!P2 VHMNMX R15, R15.H0_H0, R15.H1_H1, R14.H1_H1, !PT ;  /* 0x3000000f0f0fa247 */ /* 0x008fca000780380e */
[----:B0-----:R-:W-:Y:S01]  /*0900*/  @!P3 IMAD.WIDE.U32 R28, R6, 0x8, R26 ;  /* 0x00000008061cb825 */ /* 0x001fe200078e001a */
[----:B------:R-:W-:Y:S02]  /*0910*/  LEA R21, R4, R21, 0x4 ;  /* 0x0000001504157211 */ /* 0x000fe400078e20ff */
[----:B------:R-:W-:Y:S01]  /*0920*/  @!P2 VHMNMX R2, R14.H0_H0, R15.H0_H0, R2.H0_H0, !PT ;  /* 0x2000000f0e02a247 */ /* 0x000fe20007802802 */
[----:B------:R-:W-:Y:S01]  /*0930*/  @!P1 IMAD.WIDE.U32 R14, R24, 0x8, R26 ;  /* 0x00000008180e9825 */ /* 0x000fe200078e001a */
[----:B------:R-:W-:-:S05]  /*0940*/  ISETP.GE.AND P2, PT, R21, UR9, PT ;  /* 0x0000000915007c0c */ /* 0x000fca000bf46270 */
[----:B------:R-:W3:Y:S01]  /*0950*/  @!P1 LDG.E.64 R14, desc[UR10][R14.64] ;  /* 0x0000000a0e0e9981 */ /* 0x000ee2000c1e1b00 */
[----:B------:R-:W-:Y:S01]  /*0960*/  IMAD.IADD R22, R22, 0x1, R9 ;  /* 0x0000000116167824 */ /* 0x000fe200078e0209 */
[----:B----4-:R-:W-:Y:S02]  /*0970*/  @!P5 VHMNMX R17, R17.H0_H0, R17.H1_H1, R16.H1_H1, !PT ;  /* 0x300000111111d247 */ /* 0x010fe40007803810 */
[----:B--2---:R-:W-:-:S04]  /*0980*/  @!P4 VHMNMX R13, R13.H0_H0, R13.H1_H1, R12.H1_H1, !PT ;  /* 0x3000000d0d0dc247 */ /* 0x004fc8000780380c */
[----:B------:R-:W-:Y:S02]  /*0990*/  @!P4 VHMNMX R2, R12.H0_H0, R13.H0_H0, R2.H0_H0, !PT ;  /* 0x2000000d0c02c247 */ /* 0x000fe40007802802 */
[----:B------:R-:W2:Y:S02]  /*09a0*/  @!P3 LDG.E.64 R12, desc[UR10][R28.64] ;  /* 0x0000000a1c0cb981 */ /* 0x000ea4000c1e1b00 */
[----:B------:R-:W-:Y:S01]  /*09b0*/  @!P5 VHMNMX R2, R16.H0_H0, R17.H0_H0, R2.H0_H0, !PT ;  /* 0x200000111002d247 */ /* 0x000fe20007802802 */
[----:B------:R-:W-:-:S06]  /*09c0*/  @!P2 IMAD.WIDE.U32 R16, R22, 0x8, R26 ;  /* 0x000000081610a825 */ /* 0x000fcc00078e001a */
[----:B------:R-:W4:Y:S01]  /*09d0*/  @!P2 LDG.E.64 R16, desc[UR10][R16.64] ;  /* 0x0000000a1010a981 */ /* 0x000f22000c1e1b00 */
[C---:B------:R-:W-:Y:S02]  /*09e0*/  LEA R19, R4.reuse, R19, 0x4 ;  /* 0x0000001304137211 */ /* 0x040fe400078e20ff */
[----:B------:R-:W-:Y:S02]  /*09f0*/  LEA R11, R4, R11, 0x4 ;  /* 0x0000000b040b7211 */ /* 0x000fe400078e20ff */
[----:B------:R-:W-:Y:S02]  /*0a00*/  ISETP.GE.AND P5, PT, R19, UR9, PT ;  /* 0x0000000913007c0c */ /* 0x000fe4000bfa6270 */
[----:B------:R-:W-:Y:S02]  /*0a10*/  ISETP.GE.AND P4, PT, R11, UR9, PT ;  /* 0x000000090b007c0c */ /* 0x000fe4000bf86270 */
[-C--:B------:R-:W-:Y:S02]  /*0a20*/  IADD3 R20, PT, PT, R20, R9.reuse, RZ ;  /* 0x0000000914147210 */ /* 0x080fe40007ffe0ff */
[----:B------:R-:W-:-:S02]  /*0a30*/  IADD3 R6, PT, PT, R6, R9, RZ ;  /* 0x0000000906067210 */ /* 0x000fc40007ffe0ff */
[----:B---3--:R-:W-:Y:S02]  /*0a40*/  @!P1 VHMNMX R15, R15.H0_H0, R15.H1_H1, R14.H1_H1, !PT ;  /* 0x3000000f0f0f9247 */ /* 0x008fe4000780380e */
[----:B------:R-:W-:Y:S01]  /*0a50*/  LEA R23, R4, R23, 0x4 ;  /* 0x0000001704177211 */ /* 0x000fe200078e20ff */
[----:B------:R-:W-:Y:S01]  /*0a60*/  IMAD.IADD R24, R24, 0x1, R9 ;  /* 0x0000000118187824 */ /* 0x000fe200078e0209 */
[----:B--2---:R-:W-:-:S04]  /*0a70*/  @!P3 VHMNMX R13, R13.H0_H0, R13.H1_H1, R12.H1_H1, !PT ;  /* 0x3000000d0d0db247 */ /* 0x004fc8000780380c */
[----:B------:R-:W-:Y:S01]  /*0a80*/  @!P3 VHMNMX R2, R12.H0_H0, R13.H0_H0, R2.H0_H0, !PT ;  /* 0x2000000d0c02b247 */ /* 0x000fe20007802802 */
[----:B------:R-:W-:-:S03]  /*0a90*/  @!P5 IMAD.WIDE.U32 R12, R20, 0x8, R26 ;  /* 0x00000008140cd825 */ /* 0x000fc600078e001a */
[----:B------:R-:W-:Y:S01]  /*0aa0*/  @!P1 VHMNMX R2, R14.H0_H0, R15.H0_H0, R2.H0_H0, !PT ;  /* 0x2000000f0e029247 */ /* 0x000fe20007802802 */
[----:B------:R-:W-:Y:S01]  /*0ab0*/  @!P4 IMAD.WIDE.U32 R14, R6, 0x8, R26 ;  /* 0x00000008060ec825 */ /* 0x000fe200078e001a */
[----:B------:R-:W-:Y:S01]  /*0ac0*/  ISETP.GE.AND P3, PT, R23, UR9, PT ;  /* 0x0000000917007c0c */ /* 0x000fe2000bf66270 */
[----:B------:R-:W2:Y:S04]  /*0ad0*/  @!P5 LDG.E.64 R12, desc[UR10][R12.64] ;  /* 0x0000000a0c0cd981 */ /* 0x000ea8000c1e1b00 */
[----:B------:R-:W3:Y:S01]  /*0ae0*/  @!P4 LDG.E.64 R14, desc[UR10][R14.64] ;  /* 0x0000000a0e0ec981 */ /* 0x000ee2000c1e1b00 */
[----:B----4-:R-:W-:-:S04]  /*0af0*/  @!P2 VHMNMX R17, R17.H0_H0, R17.H1_H1, R16.H1_H1, !PT ;  /* 0x300000111111a247 */ /* 0x010fc80007803810 */
[----:B------:R-:W-:-:S03]  /*0b00*/  @!P2 VHMNMX R2, R16.H0_H0, R17.H0_H0, R2.H0_H0, !PT ;  /* 0x200000111002a247 */ /* 0x000fc60007802802 */
        /* <DEDUP_REMOVED lines=8> */
[----:B------:R-:W-:Y:S01]  /*0b90*/  LEA R11, R4, R11, 0x4 ;  /* 0x0000000b040b7211 */ /* 0x000fe200078e20ff */
[----:B------:R-:W-:Y:S01]  /*0ba0*/  IMAD.IADD R6, R6, 0x1, R9 ;  /* 0x0000000106067824 */ /* 0x000fe200078e0209 */
[----:B--2---:R-:W-:-:S04]  /*0bb0*/  @!P5 VHMNMX R13, R13.H0_H0, R13.H1_H1, R12.H1_H1, !PT ;  /* 0x3000000d0d0dd247 */ /* 0x004fc8000780380c */
[----:B------:R-:W-:Y:S01]  /*0bc0*/  @!P5 VHMNMX R2, R12.H0_H0, R13.H0_H0, R2.H0_H0, !PT ;  /* 0x2000000d0c02d247 */ /* 0x000fe20007802802 */
[----:B------:R-:W-:Y:S01]  /*0bd0*/  @!P2 IMAD.WIDE.U32 R12, R22, 0x8, R26 ;  /* 0x00000008160ca825 */ /* 0x000fe200078e001a */
[----:B---3--:R-:W-:-:S04]  /*0be0*/  @!P4 VHMNMX R15, R15.H0_H0, R15.H1_H1, R14.H1_H1, !PT ;  /* 0x3000000f0f0fc247 */ /* 0x008fc8000780380e */
[----:B------:R-:W-:Y:S01]  /*0bf0*/  @!P4 VHMNMX R2, R14.H0_H0, R15.H0_H0, R2.H0_H0, !PT ;  /* 0x2000000f0e02c247 */ /* 0x000fe20007802802 */
[----:B------:R-:W-:Y:S01]  /*0c00*/  @!P1 IMAD.WIDE.U32 R14, R20, 0x8, R26 ;  /* 0x00000008140e9825 */ /* 0x000fe200078e001a */
[----:B------:R-:W2:Y:S01]  /*0c10*/  @!P2 LDG.E.64 R12, desc[UR10][R12.64] ;  /* 0x0000000a0c0ca981 */ /* 0x000ea2000c1e1b00 */
[----:B------:R-:W-:-:S04]  /*0c20*/  ISETP.GE.AND P5, PT, R11, UR9, PT ;  /* 0x000000090b007c0c */ /* 0x000fc8000bfa6270 */
[----:B------:R-:W3:Y:S01]  /*0c30*/  @!P1 LDG.E.64 R14, desc[UR10][R14.64] ;  /* 0x0000000a0e0e9981 */ /* 0x000ee2000c1e1b00 */
[----:B----4-:R-:W-:-:S04]  /*0c40*/  @!P3 VHMNMX R17, R17.H0_H0, R17.H1_H1, R16.H1_H1, !PT ;  /* 0x300000111111b247 */ /* 0x010fc80007803810 */
[----:B------:R-:W-:-:S04]  /*0c50*/  @!P3 VHMNMX R2, R16.H0_H0, R17.H0_H0, R2.H0_H0, !PT ;  /* 0x200000111002b247 */ /* 0x000fc80007802802 */
[----:B------:R-:W-:-:S06]  /*0c60*/  @!P5 IMAD.WIDE.U32 R16, R6, 0x8, R26 ;  /* 0x000000080610d825 */ /* 0x000fcc00078e001a */
[----:B------:R-:W4:Y:S01]  /*0c70*/  @!P5 LDG.E.64 R16, desc[UR10][R16.64] ;  /* 0x0000000a1010d981 */ /* 0x000f22000c1e1b00 */
[----:B------:R-:W-:Y:S02]  /*0c80*/  IADD3 R8, PT, PT, R8, 0x10, RZ ;  /* 0x0000001008087810 */ /* 0x000fe40007ffe0ff */
[C---:B------:R-:W-:Y:S01]  /*0c90*/  IADD3 R10, PT, PT, R9.reuse, R10, R9 ;  /* 0x0000000a090a7210 */ /* 0x040fe20007ffe009 */
[C---:B------:R-:W-:Y:S01]  /*0ca0*/  IMAD R19, R4.reuse, 0x10, R19 ;  /* 0x0000001004137824 */ /* 0x040fe200078e0213 */
[----:B------:R-:W-:Y:S02]  /*0cb0*/  LEA R23, R4, R23, 0x4 ;  /* 0x0000001704177211 */ /* 0x000fe400078e20ff */
[----:B------:R-:W-:Y:S02]  /*0cc0*/  IADD3 R10, PT, PT, R9, R10, R9 ;  /* 0x0000000a090a7210 */ /* 0x000fe40007ffe009 */
[----:B------:R-:W-:Y:S02]  /*0cd0*/  IADD3 R24, PT, PT, R24, R9, RZ ;  /* 0x0000000918187210 */ /* 0x000fe40007ffe0ff */
[----:B------:R-:W-:-:S02]  /*0ce0*/  LEA R21, R4, R21, 0x4 ;  /* 0x0000001504157211 */ /* 0x000fc400078e20ff */
[-C--:B------:R-:W-:Y:S02]  /*0cf0*/  IADD3 R22, PT, PT, R22, R9.reuse, RZ ;  /* 0x0000000916167210 */ /* 0x080fe40007ffe0ff */
[----:B------:R-:W-:Y:S02]  /*0d00*/  IADD3 R20, PT, PT, R20, R9, RZ ;  /* 0x0000000914147210 */ /* 0x000fe40007ffe0ff */
[----:B------:R-:W-:Y:S02]  /*0d10*/  LEA R11, R4, R11, 0x4 ;  /* 0x0000000b040b7211 */ /* 0x000fe400078e20ff */
[----:B------:R-:W-:Y:S02]  /*0d20*/  IADD3 R6, PT, PT, R6, R9, RZ ;  /* 0x0000000906067210 */ /* 0x000fe40007ffe0ff */
[----:B--2---:R-:W-:-:S04]  /*0d30*/  @!P2 VHMNMX R13, R13.H0_H0, R13.H1_H1, R12.H1_H1, !PT ;  /* 0x3000000d0d0da247 */ /* 0x004fc8000780380c */
[----:B------:R-:W-:Y:S02]  /*0d40*/  @!P2 VHMNMX R2, R12.H0_H0, R13.H0_H0, R2.H0_H0, !PT ;  /* 0x2000000d0c02a247 */ /* 0x000fe40007802802 */
[----:B---3--:R-:W-:-:S04]  /*0d50*/  @!P1 VHMNMX R15, R15.H0_H0, R15.H1_H1, R14.H1_H1, !PT ;  /* 0x3000000f0f0f9247 */ /* 0x008fc8000780380e */
[----:B------:R-:W-:Y:S02]  /*0d60*/  @!P1 VHMNMX R2, R14.H0_H0, R15.H0_H0, R2.H0_H0, !PT ;  /* 0x2000000f0e029247 */ /* 0x000fe40007802802 */
[----:B------:R-:W-:Y:S02]  /*0d70*/  ISETP.GE.AND P1, PT, R8, -0xc, PT ;  /* 0xfffffff40800780c */ /* 0x000fe40003f26270 */
[----:B----4-:R-:W-:-:S04]  /*0d80*/  @!P5 VHMNMX R17, R17.H0_H0, R17.H1_H1, R16.H1_H1, !PT ;  /* 0x300000111111d247 */ /* 0x010fc80007803810 */
[----:B------:R-:W-:-:S07]  /*0d90*/  @!P5 VHMNMX R2, R16.H0_H0, R17.H0_H0, R2.H0_H0, !PT ;  /* 0x200000111002d247 */ /* 0x000fce0007802802 */
[----:B------:R-:W-:Y:S05]  /*0da0*/  @!P1 BRA `(.L_x_4) ;  /* 0xfffffff8002c9947 */ /* 0x000fea000383ffff */
.L_x_3:
[----:B------:R-:W-:-:S04]  /*0db0*/  IADD3 R12, PT, PT, -R8, RZ, RZ ;  /* 0x000000ff080c7210 */ /* 0x000fc80007ffe1ff */
[----:B------:R-:W-:-:S13]  /*0dc0*/  ISETP.GT.AND P1, PT, R12, 0x4, PT ;  /* 0x000000040c00780c */ /* 0x000fda0003f24270 */
[----:B------:R-:W-:Y:S05]  /*0dd0*/  @!P1 BRA `(.L_x_5) ;  /* 0x0000000000f49947 */ /* 0x000fea0003800000 */
[----:B------:R-:W-:Y:S02]  /*0de0*/  ISETP.GE.AND P2, PT, R23, UR9, PT ;  /* 0x0000000917007c0c */ /* 0x000fe4000bf46270 */
[----:B------:R-:W-:-:S11]  /*0df0*/  ISETP.GE.AND P3, PT, R21, UR9, PT ;  /* 0x0000000915007c0c */ /* 0x000fd6000bf66270 */
[----:B------:R-:W-:-:S06]  /*0e00*/  @!P2 IMAD.WIDE.U32 R16, R24, 0x8, R26 ;  /* 0x000000081810a825 */ /* 0x000fcc00078e001a */
[----:B------:R-:W2:Y:S01]  /*0e10*/  @!P2 LDG.E.64 R16, desc[UR10][R16.64] ;  /* 0x0000000a1010a981 */ /* 0x000ea2000c1e1b00 */
[----:B------:R-:W-:-:S06]  /*0e20*/  @!P3 IMAD.WIDE.U32 R12, R22, 0x8, R26 ;  /* 0x00000008160cb825 */ /* 0x000fcc00078e001a */
[----:B------:R-:W3:Y:S01]  /*0e30*/  @!P3 LDG.E.64 R12, desc[UR10][R12.64] ;  /* 0x0000000a0c0cb981 */ /* 0x000ee2000c1e1b00 */
[----:B------:R-:W-:Y:S02]  /*0e40*/  ISETP.GE.AND P4, PT, R19, UR9, PT ;  /* 0x0000000913007c0c */ /* 0x000fe4000bf86270 */
[----:B------:R-:W-:Y:S02]  /*0e50*/  ISETP.GE.AND P1, PT, R11, UR9, PT ;  /* 0x000000090b007c0c */ /* 0x000fe4000bf26270 */
[----:B------:R-:W-:-:S04]  /*0e60*/  LEA R23, R4, R23, 0x4 ;  /* 0x0000001704177211 */ /* 0x000fc800078e20ff */
[----:B------:R-:W-:-:S05]  /*0e70*/  ISETP.GE.AND P0, PT, R23, UR9, PT ;  /* 0x0000000917007c0c */ /* 0x000fca000bf06270 */
[----:B------:R-:W-:-:S06]  /*0e80*/  @!P4 IMAD.WIDE.U32 R14, R20, 0x8, R26 ;  /* 0x00000008140ec825 */ /* 0x000fcc00078e001a */
[----:B------:R-:W4:Y:S01]  /*0e90*/  @!P4 LDG.E.64 R14, desc[UR10][R14.64] ;  /* 0x0000000a0e0ec981 */ /* 0x000f22000c1e1b00 */
[----:B------:R-:W-:Y:S01]  /*0ea0*/  IMAD.IADD R24, R24, 0x1, R9 ;  /* 0x0000000118187824 */ /* 0x000fe200078e0209 */
[----:B--2---:R-:W-:-:S04]  /*0eb0*/  @!P2 VHMNMX R17, R17.H0_H0, R17.H1_H1, R16.H1_H1, !PT ;  /* 0x300000111111a247 */ /* 0x004fc80007803810 */
[----:B------:R-:W-:Y:S01]  /*0ec0*/  @!P2 VHMNMX R2, R16.H0_H0, R17.H0_H0, R2.H0_H0, !PT ;  /* 0x200000111002a247 */ /* 0x000fe20007802802 */
[----:B------:R-:W-:Y:S01]  /*0ed0*/  @!P1 IMAD.WIDE.U32 R16, R6, 0x8, R26 ;  /* 0x0000000806109825 */ /* 0x000fe200078e001a */
[----:B---3--:R-:W-:-:S05]  /*0ee0*/  @!P3 VHMNMX R13, R13.H0_H0, R13.H1_H1, R12.H1_H1, !PT ;  /* 0x3000000d0d0db247 */ /* 0x008fca000780380c */
[----:B------:R-:W2:Y:S01]  /*0ef0*/  @!P1 LDG.E.64 R16, desc[UR10][R16.64] ;  /* 0x0000000a10109981 */ /* 0x000ea2000c1e1b00 */
[----:B------:R-:W-:Y:S01]  /*0f00*/  @!P3 VHMNMX R2, R12.H0_H0, R13.H0_H0, R2.H0_H0, !PT ;  /* 0x2000000d0c02b247 */ /* 0x000fe20007802802 */
[----:B------:R-:W-:-:S06]  /*0f10*/  @!P0 IMAD.WIDE.U32 R12, R24, 0x8, R26 ;  /* 0x00000008180c8825 */ /* 0x000fcc00078e001a */
[----:B------:R-:W3:Y:S01]  /*0f20*/  @!P0 LDG.E.64 R12, desc[UR10][R12.64] ;  /* 0x0000000a0c0c8981 */ /* 0x000ee2000c1e1b00 */
[C---:B------:R-:W-:Y:S02]  /*0f30*/  LEA R21, R4.reuse, R21, 0x4 ;  /* 0x0000001504157211 */ /* 0x040fe400078e20ff */
[----:B------:R-:W-:Y:S02]  /*0f40*/  LEA R19, R4, R19, 0x4 ;  /* 0x0000001304137211 */ /* 0x000fe400078e20ff */
[----:B------:R-:W-:Y:S02]  /*0f50*/  ISETP.GE.AND P2, PT, R21, UR9, PT ;  /* 0x0000000915007c0c */ /* 0x000fe4000bf46270 */
[----:B----4-:R-:W-:Y:S02]  /*0f60*/  @!P4 VHMNMX R15, R15.H0_H0, R15.H1_H1, R14.H1_H1, !PT ;  /* 0x3000000f0f0fc247 */ /* 0x010fe4000780380e */
[----:B------:R-:W-:Y:S02]  /*0f70*/  ISETP.GE.AND P3, PT, R19, UR9, PT ;  /* 0x0000000913007c0c */ /* 0x000fe4000bf66270 */
[----:B------:R-:W-:-:S02]  /*0f80*/  @!P4 VHMNMX R2, R14.H0_H0, R15.H0_H0, R2.H0_H0, !PT ;  /* 0x2000000f0e02c247 */ /* 0x000fc40007802802 */
[----:B------:R-:W-:Y:S02]  /*0f90*/  LEA R11, R4, R11, 0x4 ;  /* 0x0000000b040b7211 */ /* 0x000fe400078e20ff */
[-C--:B------:R-:W-:Y:S02]  /*0fa0*/  IADD3 R22, PT, PT, R22, R9.reuse, RZ ;  /* 0x0000000916167210 */ /* 0x080fe40007ffe0ff */
[----:B------:R-:W-:-:S03]  /*0fb0*/  IADD3 R20, PT, PT, R20, R9, RZ ;  /* 0x0000000914147210 */ /* 0x000fc60007ffe0ff */
[----:B------:R-:W-:-:S04]  /*0fc0*/  @!P2 IMAD.WIDE.U32 R28, R22, 0x8, R26 ;  /* 0x00000008161ca825 */ /* 0x000fc800078e001a */
[----:B------:R-:W-:-:S04]  /*0fd0*/  @!P3 IMAD.WIDE.U32 R14, R20, 0x8, R26 ;  /* 0x00000008140eb825 */ /* 0x000fc800078e001a */
[----:B------:R-:W-:Y:S02]  /*0fe0*/  IMAD.IADD R6, R6, 0x1, R9 ;  /* 0x0000000106067824 */ /* 0x000fe400078e0209 */
[----:B------:R-:W4:Y:S01]  /*0ff0*/  @!P3 LDG.E.64 R14, desc[UR10][R14.64] ;  /* 0x0000000a0e0eb981 */ /* 0x000f22000c1e1b00 */
[----:B--2---:R-:W-:-:S04]  /*1000*/  @!P1 VHMNMX R17, R17.H0_H0, R17.H1_H1, R16.H1_H1, !PT ;  /* 0x3000001111119247 */ /* 0x004fc80007803810 */
[----:B------:R-:W-:Y:S02]  /*1010*/  @!P1 VHMNMX R2, R16.H0_H0, R17.H0_H0, R2.H0_H0, !PT ;  /* 0x2000001110029247 */ /* 0x000fe40007802802 */
[----:B------:R-:W-:Y:S02]  /*1020*/  ISETP.GE.AND P1, PT, R11, UR9, PT ;  /* 0x000000090b007c0c */ /* 0x000fe4000bf26270 */
[----:B---3--:R-:W-:-:S04]  /*1030*/  @!P0 VHMNMX R13, R13.H0_H0, R13.H1_H1, R12.H1_H1, !PT ;  /* 0x3000000d0d0d8247 */ /* 0x008fc8000780380c */
[----:B------:R-:W-:Y:S02]  /*1040*/  @!P0 VHMNMX R2, R12.H0_H0, R13.H0_H0, R2.H0_H0, !PT ;  /* 0x2000000d0c028247 */ /* 0x000fe40007802802 */
[----:B------:R-:W2:Y:S05]  /*1050*/  @!P2 LDG.E.64 R12, desc[UR10][R28.64] ;  /* 0x0000000a1c0ca981 */ /* 0x000eaa000c1e1b00 */
[----:B------:R-:W-:-:S06]  /*1060*/  @!P1 IMAD.WIDE.U32 R16, R6, 0x8, R26 ;  /* 0x0000000806109825 */ /* 0x000fcc00078e001a */
[----:B------:R-:W3:Y:S01]  /*1070*/  @!P1 LDG.E.64 R16, desc[UR10][R16.64] ;  /* 0x0000000a10109981 */ /* 0x000ee2000c1e1b00 */
[----:B------:R-:W-:Y:S02]  /*1080*/  IADD3 R10, PT, PT, R10, R9, RZ ;  /* 0x000000090a0a7210 */ /* 0x000fe40007ffe0ff */
[----:B------:R-:W-:Y:S01]  /*1090*/  IADD3 R8, PT, PT, R8, 0x4, RZ ;  /* 0x0000000408087810 */ /* 0x000fe20007ffe0ff */
[----:B------:R-:W-:Y:S01]  /*10a0*/  IMAD R21, R4, 0x10, R21 ;  /* 0x0000001004157824 */ /* 0x000fe200078e0215 */
[----:B------:R-:W-:Y:S01]  /*10b0*/  PLOP3.LUT P0, PT, PT, PT, PT, 0x8, 0x80 ;  /* 0x000000000080781c */ /* 0x000fe20003f0e170 */
[----:B------:R-:W-:Y:S01]  /*10c0*/  IMAD.IADD R6, R6, 0x1, R9 ;  /* 0x0000000106067824 */ /* 0x000fe200078e0209 */
[----:B----4-:R-:W-:Y:S02]  /*10d0*/  @!P3 VHMNMX R15, R15.H0_H0, R15.H1_H1, R14.H1_H1, !PT ;  /* 0x3000000f0f0fb247 */ /* 0x010fe4000780380e */
[----:B------:R-:W-:Y:S02]  /*10e0*/  IADD3 R10, PT, PT, R10, R9, RZ ;  /* 0x000000090a0a7210 */ /* 0x000fe40007ffe0ff */
[----:B------:R-:W-:-:S02]  /*10f0*/  IADD3 R8, PT, PT, R8, 0x4, RZ ;  /* 0x0000000408087810 */ /* 0x000fc40007ffe0ff */
[C---:B------:R-:W-:Y:S02]  /*1100*/  LEA R23, R4.reuse, R23, 0x4 ;  /* 0x0000001704177211 */ /* 0x040fe400078e20ff */
[C---:B------:R-:W-:Y:S02]  /*1110*/  LEA R19, R4.reuse, R19, 0x4 ;  /* 0x0000001304137211 */ /* 0x040fe400078e20ff */
[----:B------:R-:W-:Y:S02]  /*1120*/  LEA R11, R4, R11, 0x4 ;  /* 0x0000000b040b7211 */ /* 0x000fe400078e20ff */
[-C--:B------:R-:W-:Y:S02]  /*1130*/  IADD3 R24, PT, PT, R24, R9.reuse, RZ ;  /* 0x0000000918187210 */ /* 0x080fe40007ffe0ff */
[-C--:B------:R-:W-:Y:S02]  /*1140*/  IADD3 R22, PT, PT, R22, R9.reuse, RZ ;  /* 0x0000000916167210 */ /* 0x080fe40007ffe0ff */
[----:B------:R-:W-:-:S02]  /*1150*/  IADD3 R20, PT, PT, R20, R9, RZ ;  /* 0x0000000914147210 */ /* 0x000fc40007ffe0ff */
[----:B--2---:R-:W-:-:S04]  /*1160*/  @!P2 VHMNMX R13, R13.H0_H0, R13.H1_H1, R12.H1_H1, !PT ;  /* 0x3000000d0d0da247 */ /* 0x004fc8000780380c */
[----:B------:R-:W-:-:S04]  /*1170*/  @!P2 VHMNMX R2, R12.H0_H0, R13.H0_H0, R2.H0_H0, !PT ;  /* 0x2000000d0c02a247 */ /* 0x000fc80007802802 */
[----:B------:R-:W-:Y:S02]  /*1180*/  @!P3 VHMNMX R2, R14.H0_H0, R15.H0_H0, R2.H0_H0, !PT ;  /* 0x2000000f0e02b247 */ /* 0x000fe40007802802 */
[----:B---3--:R-:W-:-:S04]  /*1190*/  @!P1 VHMNMX R17, R17.H0_H0, R17.H1_H1, R16.H1_H1, !PT ;  /* 0x3000001111119247 */ /* 0x008fc80007803810 */
[----:B------:R-:W-:-:S07]  /*11a0*/  @!P1 VHMNMX R2, R16.H0_H0, R17.H0_H0, R2.H0_H0, !PT ;  /* 0x2000001110029247 */ /* 0x000fce0007802802 */
.L_x_5:
[----:B------:R-:W-:-:S13]  /*11b0*/  ISETP.EQ.AND P1, PT, R8, RZ, PT ;  /* 0x000000ff0800720c */ /* 0x000fda0003f22270 */
[----:B------:R-:W-:Y:S05]  /*11c0*/  @!P0 BRA P1, `(.L_x_1) ;  /* 0x0000000000888947 */ /* 0x000fea0000800000 */
.L_x_2:
[----:B------:R-:W0:Y:S01]  /*11d0*/  LDCU UR9, c[0x0][0x394] ;  /* 0x00007280ff0977ac */ /* 0x000e220008000800 */
[----:B------:R-:W-:Y:S01]  /*11e0*/  NOP ;  /* 0x0000000000007918 */ /* 0x000fe20000000000 */
.L_x_6:
[----:B0-----:R-:W-:-:S13]  /*11f0*/  ISETP.GE.AND P0, PT, R23, UR9, PT ;  /* 0x0000000917007c0c */ /* 0x001fda000bf06270 */
[----:B------:R-:W-:-:S05]  /*1200*/  @!P0 IMAD.WIDE.U32 R16, R24, 0x8, R26 ;  /* 0x0000000818108825 */ /* 0x000fca00078e001a */
[----:B------:R0:W2:Y:S01]  /*1210*/  @!P0 LDG.E.64 R12, desc[UR10][R16.64] ;  /* 0x0000000a100c8981 */ /* 0x0000a2000c1e1b00 */
[----:B------:R-:W-:Y:S02]  /*1220*/  ISETP.GE.AND P1, PT, R21, UR9, PT ;  /* 0x0000000915007c0c */ /* 0x000fe4000bf26270 */
[----:B------:R-:W-:Y:S02]  /*1230*/  ISETP.GE.AND P2, PT, R19, UR9, PT ;  /* 0x0000000913007c0c */ /* 0x000fe4000bf46270 */
[----:B------:R-:W-:-:S09]  /*1240*/  ISETP.GE.AND P3, PT, R11, UR9, PT ;  /* 0x000000090b007c0c */ /* 0x000fd2000bf66270 */
[----:B------:R-:W-:-:S04]  /*1250*/  @!P1 IMAD.WIDE.U32 R28, R22, 0x8, R26 ;  /* 0x00000008161c9825 */ /* 0x000fc800078e001a */
[----:B------:R-:W-:-:S04]  /*1260*/  @!P2 IMAD.WIDE.U32 R14, R20, 0x8, R26 ;  /* 0x00000008140ea825 */ /* 0x000fc800078e001a */
[----:B0-----:R-:W-:Y:S02]  /*1270*/  @!P3 IMAD.WIDE.U32 R16, R6, 0x8, R26 ;  /* 0x000000080610b825 */ /* 0x001fe400078e001a */
[----:B------:R-:W3:Y:S04]  /*1280*/  @!P2 LDG.E.64 R14, desc[UR10][R14.64] ;  /* 0x0000000a0e0ea981 */ /* 0x000ee8000c1e1b00 */
[----:B------:R-:W4:Y:S01]  /*1290*/  @!P3 LDG.E.64 R16, desc[UR10][R16.64] ;  /* 0x0000000a1010b981 */ /* 0x000f22000c1e1b00 */
[----:B--2---:R-:W-:-:S04]  /*12a0*/  @!P0 VHMNMX R13, R13.H0_H0, R13.H1_H1, R12.H1_H1, !PT ;  /* 0x3000000d0d0d8247 */ /* 0x004fc8000780380c */
[----:B------:R-:W-:Y:S02]  /*12b0*/  @!P0 VHMNMX R2, R12.H0_H0, R13.H0_H0, R2.H0_H0, !PT ;  /* 0x2000000d0c028247 */ /* 0x000fe40007802802 */
[----:B------:R-:W2:Y:S01]  /*12c0*/  @!P1 LDG.E.64 R12, desc[UR10][R28.64] ;  /* 0x0000000a1c0c9981 */ /* 0x000ea2000c1e1b00 */
[----:B------:R-:W-:-:S04]  /*12d0*/  IADD3 R8, PT, PT, R8, 0x4, RZ ;  /* 0x0000000408087810 */ /* 0x000fc80007ffe0ff */
[----:B------:R-:W-:Y:S01]  /*12e0*/  ISETP.NE.AND P0, PT, R8, RZ, PT ;  /* 0x000000ff0800720c */ /* 0x000fe20003f05270 */
[----:B------:R-:W-:Y:S01]  /*12f0*/  IMAD R23, R4, 0x10, R23 ;  /* 0x0000001004177824 */ /* 0x000fe200078e0217 */
[----:B------:R-:W-:Y:S02]  /*1300*/  IADD3 R10, PT, PT, R10, R9, RZ ;  /* 0x000000090a0a7210 */ /* 0x000fe40007ffe0ff */
[C---:B------:R-:W-:Y:S02]  /*1310*/  LEA R21, R4.reuse, R21, 0x4 ;  /* 0x0000001504157211 */ /* 0x040fe400078e20ff */
[----:B---3--:R-:W-:Y:S02]  /*1320*/  @!P2 VHMNMX R15, R15.H0_H0, R15.H1_H1, R14.H1_H1, !PT ;  /* 0x3000000f0f0fa247 */ /* 0x008fe4000780380e */
[----:B----4-:R-:W-:Y:S02]  /*1330*/  @!P3 VHMNMX R17, R17.H0_H0, R17.H1_H1, R16.H1_H1, !PT ;  /* 0x300000111111b247 */ /* 0x010fe40007803810 */
[----:B------:R-:W-:-:S02]  /*1340*/  LEA R19, R4, R19, 0x4 ;  /* 0x0000001304137211 */ /* 0x000fc400078e20ff */
[----:B------:R-:W-:Y:S02]  /*1350*/  LEA R11, R4, R11, 0x4 ;  /* 0x0000000b040b7211 */ /* 0x000fe400078e20ff */
[-C--:B------:R-:W-:Y:S02]  /*1360*/  IADD3 R24, PT, PT, R24, R9.reuse, RZ ;  /* 0x0000000918187210 */ /* 0x080fe40007ffe0ff */
[-C--:B------:R-:W-:Y:S02]  /*1370*/  IADD3 R22, PT, PT, R22, R9.reuse, RZ ;  /* 0x0000000916167210 */ /* 0x080fe40007ffe0ff */
[-C--:B------:R-:W-:Y:S02]  /*1380*/  IADD3 R20, PT, PT, R20, R9.reuse, RZ ;  /* 0x0000000914147210 */ /* 0x080fe40007ffe0ff */
[----:B------:R-:W-:Y:S02]  /*1390*/  IADD3 R6, PT, PT, R6, R9, RZ ;  /* 0x0000000906067210 */ /* 0x000fe40007ffe0ff */
[----:B--2---:R-:W-:-:S04]  /*13a0*/  @!P1 VHMNMX R13, R13.H0_H0, R13.H1_H1, R12.H1_H1, !PT ;  /* 0x3000000d0d0d9247 */ /* 0x004fc8000780380c */
[----:B------:R-:W-:-:S04]  /*13b0*/  @!P1 VHMNMX R2, R12.H0_H0, R13.H0_H0, R2.H0_H0, !PT ;  /* 0x2000000d0c029247 */ /* 0x000fc80007802802 */
[----:B------:R-:W-:-:S04]  /*13c0*/  @!P2 VHMNMX R2, R14.H0_H0, R15.H0_H0, R2.H0_H0, !PT ;  /* 0x2000000f0e02a247 */ /* 0x000fc80007802802 */
[----:B------:R-:W-:Y:S01]  /*13d0*/  @!P3 VHMNMX R2, R16.H0_H0, R17.H0_H0, R2.H0_H0, !PT ;  /* 0x200000111002b247 */ /* 0x000fe20007802802 */
[----:B------:R-:W-:Y:S06]  /*13e0*/  @P0 BRA `(.L_x_6) ;  /* 0xfffffffc00800947 */ /* 0x000fec000383ffff */
.L_x_1:
[----:B------:R-:W-:-:S13]  /*13f0*/  ISETP.NE.AND P0, PT, R7, RZ, PT ;  /* 0x000000ff0700720c */ /* 0x000fda0003f05270 */
[----:B------:R-:W-:Y:S05]  /*1400*/  @!P0 BRA `(.L_x_0) ;  /* 0x0000000000548947 */ /* 0x000fea0003800000 */
[----:B------:R-:W1:Y:S01]  /*1410*/  LDCU.64 UR4, c[0x0][0x380] ;  /* 0x00007000ff0477ac */ /* 0x000e620008000a00 */
[C---:B------:R-:W-:Y:S01]  /*1420*/  SHF.L.U64.HI R9, R18.reuse, 0x3, R3 ;  /* 0x0000000312097819 */ /* 0x040fe20000010203 */
[----:B0-----:R-:W-:Y:S01]  /*1430*/  IMAD.IADD R5, R5, 0x1, R10 ;  /* 0x0000000105057824 */ /* 0x001fe200078e020a */
[----:B------:R-:W-:Y:S01]  /*1440*/  SHF.L.U32 R8, R18, 0x3, RZ ;  /* 0x0000000312087819 */ /* 0x000fe200000006ff */
[----:B------:R-:W0:Y:S01]  /*1450*/  LDCU UR9, c[0x0][0x394] ;  /* 0x00007280ff0977ac */ /* 0x000e220008000800 */
[----:B------:R-:W-:-:S03]  /*1460*/  IADD3 R10, PT, PT, -R7, RZ, RZ ;  /* 0x000000ff070a7210 */ /* 0x000fc60007ffe1ff */
[C---:B------:R-:W-:Y:S01]  /*1470*/  IMAD.WIDE.U32 R8, R5.reuse, 0x8, R8 ;  /* 0x0000000805087825 */ /* 0x040fe200078e0008 */
[----:B------:R-:W-:Y:S02]  /*1480*/  SHF.L.U32 R5, R5, 0x2, RZ ;  /* 0x0000000205057819 */ /* 0x000fe400000006ff */
[----:B-1----:R-:W-:-:S04]  /*1490*/  IADD3 R6, P0, PT, R8, UR4, RZ ;  /* 0x0000000408067c10 */ /* 0x002fc8000ff1e0ff */
[----:B0-----:R-:W-:-:S09]  /*14a0*/  IADD3.X R7, PT, PT, R9, UR5, RZ, P0, !PT ;  /* 0x0000000509077c10 */ /* 0x001fd200087fe4ff */
.L_x_7:
[----:B------:R-:W-:Y:S02]  /*14b0*/  ISETP.GE.AND P0, PT, R5, UR9, PT ;  /* 0x0000000905007c0c */ /* 0x000fe4000bf06270 */
[----:B------:R-:W-:Y:S02]  /*14c0*/  MOV R8, R6 ;  /* 0x0000000600087202 */ /* 0x000fe40000000f00 */
[----:B------:R-:W-:-:S09]  /*14d0*/  MOV R9, R7 ;  /* 0x0000000700097202 */ /* 0x000fd20000000f00 */
[----:B------:R-:W2:Y:S01]  /*14e0*/  @!P0 LDG.E.64 R12, desc[UR10][R8.64] ;  /* 0x0000000a080c8981 */ /* 0x000ea2000c1e1b00 */
[----:B------:R-:W-:Y:S01]  /*14f0*/  IADD3 R10, PT, PT, R10, 0x1, RZ ;  /* 0x000000010a0a7810 */ /* 0x000fe20007ffe0ff */
[----:B------:R-:W-:-:S03]  /*1500*/  IMAD.WIDE.U32 R6, R4, 0x8, R8 ;  /* 0x0000000804067825 */ /* 0x000fc600078e0008 */
[----:B------:R-:W-:Y:S01]  /*1510*/  ISETP.NE.AND P1, PT, R10, RZ, PT ;  /* 0x000000ff0a00720c */ /* 0x000fe20003f25270 */
[----:B------:R-:W-:Y:S01]  /*1520*/  IMAD R5, R4, 0x4, R5 ;  /* 0x0000000404057824 */ /* 0x000fe200078e0205 */
[----:B--2---:R-:W-:-:S04]  /*1530*/  @!P0 VHMNMX R9, R13.H0_H0, R13.H1_H1, R12.H1_H1, !PT ;  /* 0x3000000d0d098247 */ /* 0x004fc8000780380c */
[----:B------:R-:W-:-:S07]  /*1540*/  @!P0 VHMNMX R2, R12.H0_H0, R9.H0_H0, R2.H0_H0, !PT ;  /* 0x200000090c028247 */ /* 0x000fce0007802802 */
[----:B------:R-:W-:Y:S05]  /*1550*/  @P1 BRA `(.L_x_7) ;  /* 0xfffffffc00d41947 */ /* 0x000fea000383ffff */
.L_x_0:
[----:B------:R-:W-:Y:S01]  /*1560*/  PRMT R2, R2, 0x5410, R2 ;  /* 0x0000541002027816 */ /* 0x000fe20000000002 */
[----:B------:R-:W1:Y:S01]  /*1570*/  S2UR UR5, SR_CgaCtaId ;  /* 0x00000000000579c3 */ /* 0x000e620000008800 */
[----:B------:R-:W-:Y:S01]  /*1580*/  UMOV UR4, 0x400 ;  /* 0x0000040000047882 */ /* 0x000fe20000000000 */
[----:B------:R-:W-:Y:S02]  /*1590*/  UISETP.GE.AND UP0, UPT, UR9, 0x4, UPT ;  /* 0x000000040900788c */ /* 0x000fe4000bf06270 */
[----:B0-----:R-:W0:Y:S01]  /*15a0*/  SHFL.BFLY PT, R5, R2, 0x10, 0x1f ;  /* 0x0e001f0002057f89 */ /* 0x001e2200000e0000 */
[----:B-1----:R-:W-:Y:S01]  /*15b0*/  ULEA UR4, UR5, UR4, 0x18 ;  /* 0x0000000405047291 */ /* 0x002fe2000f8ec0ff */
[----:B0-----:R-:W-:-:S05]  /*15c0*/  HMNMX2 R5, R2.H0_H0, R5.H0_H0, !PT ;  /* 0x2000000502057240 */ /* 0x001fca0007800800 */
[----:B------:R-:W-:Y:S01]  /*15d0*/  LEA R16, R0, UR4, 0x3 ;  /* 0x0000000400107c11 */ /* 0x000fe2000f8e18ff */
[----:B------:R-:W0:Y:S02]  /*15e0*/  SHFL.BFLY PT, R4, R5, 0x8, 0x1f ;  /* 0x0d001f0005047f89 */ /* 0x000e2400000e0000 */
[----:B0-----:R-:W-:Y:S02]  /*15f0*/  HMNMX2 R4, R5.H0_H0, R4.H0_H0, !PT ;  /* 0x2000000405047240 */ /* 0x001fe40007800800 */
[----:B------:R-:W0:Y:S03]  /*1600*/  S2R R5, SR_TID.X ;  /* 0x0000000000057919 */ /* 0x000e260000002100 */
[----:B------:R-:W1:Y:S02]  /*1610*/  SHFL.BFLY PT, R7, R4, 0x4, 0x1f ;  /* 0x0c801f0004077f89 */ /* 0x000e6400000e0000 */
[----:B-1----:R-:W-:-:S02]  /*1620*/  HMNMX2 R7, R4.H0_H0, R7.H0_H0, !PT ;  /* 0x2000000704077240 */ /* 0x002fc40007800800 */
[----:B------:R-:W-:Y:S02]  /*1630*/  MOV R4, RZ ;  /* 0x000000ff00047202 */ /* 0x000fe40000000f00 */
[----:B0-----:R-:W-:Y:S01]  /*1640*/  ISETP.NE.AND P0, PT, R5, RZ, PT ;  /* 0x000000ff0500720c */ /* 0x001fe20003f05270 */
[----:B------:R-:W0:Y:S02]  /*1650*/  SHFL.BFLY PT, R6, R7, 0x2, 0x1f ;  /* 0x0c401f0007067f89 */ /* 0x000e2400000e0000 */
[----:B0-----:R-:W-:-:S05]  /*1660*/  HMNMX2 R6, R7.H0_H0, R6.H0_H0, !PT ;  /* 0x2000000607067240 */ /* 0x001fca0007800800 */
[----:B------:R-:W0:Y:S02]  /*1670*/  SHFL.BFLY PT, R9, R6, 0x1, 0x1f ;  /* 0x0c201f0006097f89 */ /* 0x000e2400000e0000 */
[----:B0-----:R-:W-:-:S05]  /*1680*/  HMNMX2 R9, R6.H0_H0, R9.H0_H0, !PT ;  /* 0x2000000906097240 */ /* 0x001fca0007800800 */
[----:B------:R-:W-:-:S05]  /*1690*/  @!P0 HADD2.F32 R7, -RZ, R9.H0_H0 ;  /* 0x20000009ff078230 */ /* 0x000fca0000004100 */
[----:B------:R0:W-:Y:S01]  /*16a0*/  @!P0 STS [R16], R7 ;  /* 0x0000000710008388 */ /* 0x0001e20000000800 */
[----:B------:R-:W-:Y:S06]  /*16b0*/  BAR.SYNC.DEFER_BLOCKING 0x0 ;  /* 0x0000000000007b1d */ /* 0x000fec0000010000 */
[----:B------:R-:W-:Y:S05]  /*16c0*/  BRA.U !UP0, `(.L_x_8) ;  /* 0x0000001108d07547 */ /* 0x000fea000b800000 */
[----:B------:R-:W1:Y:S01]  /*16d0*/  LDCU UR12, c[0x0][0x360] ;  /* 0x00006c00ff0c77ac */ /* 0x000e620008000800 */
[----:B------:R-:W-:Y:S01]  /*16e0*/  HFMA2 R4, -RZ, RZ, 0, 0 ;  /* 0x00000000ff047431 */ /* 0x000fe200000001ff */
[----:B------:R-:W-:Y:S01]  /*16f0*/  UMOV UR4, URZ ;  /* 0x000000ff00047c82 */ /* 0x000fe20008000000 */
[----:B-1----:R-:W1:Y:S01]  /*1700*/  I2F.U32.RP R0, UR12 ;  /* 0x0000000c00007d06 */ /* 0x002e620008209000 */
[----:B------:R-:W-:-:S07]  /*1710*/  UISETP.NE.U32.AND UP2, UPT, UR12, URZ, UPT ;  /* 0x000000ff0c00728c */ /* 0x000fce000bf45070 */
[----:B-1----:R-:W1:Y:S02]  /*1720*/  MUFU.RCP R0, R0 ;  /* 0x0000000000007308 */ /* 0x002e640000001000 */
[----:B-1----:R-:W-:-:S06]  /*1730*/  IADD3 R2, PT, PT, R0, 0xffffffe, RZ ;  /* 0x0ffffffe00027810 */ /* 0x002fcc0007ffe0ff */
[----:B------:R-:W1:Y:S02]  /*1740*/  F2I.FTZ.U32.TRUNC.NTZ R2, R2 ;  /* 0x0000000200027305 */ /* 0x000e64000021f000 */
[----:B-1----:R-:W-:-:S13]  /*1750*/  R2UR UR5, R2 ;  /* 0x00000000020572ca */ /* 0x002fda00000e0000 */
[----:B------:R-:W-:-:S04]  /*1760*/  UIADD3 UR7, UPT, UPT, URZ, -UR5, URZ ;  /* 0x80000005ff077290 */ /* 0x000fc8000fffe0ff */
[----:B------:R-:W-:-:S04]  /*1770*/  UIMAD UR7, UR7, UR12, URZ ;  /* 0x0000000c070772a4 */ /* 0x000fc8000f8e02ff */
[----:B------:R-:W-:Y:S02]  /*1780*/  UIMAD.WIDE.U32 UR4, UR5, UR7, UR4 ;  /* 0x00000007050472a5 */ /* 0x000fe4000f8e0004 */
[----:B------:R-:W-:-:S04]  /*1790*/  ULEA.HI.SX32 UR7, UR6, 0xffffffff, 0x1e ;  /* 0xffffffff06077891 */ /* 0x000fc8000f8ff2ff */
[----:B------:R-:W-:-:S04]  /*17a0*/  UIMAD.WIDE.U32 UR4, UR5, UR7, URZ ;  /* 0x00000007050472a5 */ /* 0x000fc8000f8e00ff */
[----:B------:R-:W-:-:S04]  /*17b0*/  UIADD3 UR4, UPT, UPT, -UR5, URZ, URZ ;  /* 0x000000ff05047290 */ /* 0x000fc8000fffe1ff */
[----:B------:R-:W-:-:S04]  /*17c0*/  UIMAD UR4, UR12, UR4, UR7 ;  /* 0x000000040c0472a4 */ /* 0x000fc8000f8e0207 */
[----:B------:R-:W-:-:S11]  /*17d0*/  UISETP.GE.U32.AND UP0, UPT, UR4, UR12, UPT ;  /* 0x0000000c0400728c */ /* 0x000fd6000bf06070 */
[----:B------:R-:W-:Y:S02]  /*17e0*/  @UP0 UIADD3 UR4, UPT, UPT, UR4, -UR12, URZ ;  /* 0x8000000c04040290 */ /* 0x000fe4000fffe0ff */
[----:B------:R-:W-:Y:S02]  /*17f0*/  @UP0 UIADD3 UR5, UPT, UPT, UR5, 0x1, URZ ;  /* 0x0000000105050890 */ /* 0x000fe4000fffe0ff */
[----:B------:R-:W-:Y:S02]  /*1800*/  UISETP.GT.U32.AND UP0, UPT, UR12, UR7, UPT ;  /* 0x000000070c00728c */ /* 0x000fe4000bf04070 */
[----:B------:R-:W-:-:S03]  /*1810*/  UISETP.GE.U32.AND UP1, UPT, UR4, UR12, UPT ;  /* 0x0000000c0400728c */ /* 0x000fc6000bf26070 */
[----:B------:R-:W-:-:S08]  /*1820*/  UMOV UR4, URZ ;  /* 0x000000ff00047c82 */ /* 0x000fd00008000000 */
[----:B------:R-:W-:Y:S02]  /*1830*/  @UP1 UIADD3 UR5, UPT, UPT, UR5, 0x1, URZ ;  /* 0x0000000105051890 */ /* 0x000fe4000fffe0ff */
[----:B------:R-:W-:Y:S01]  /*1840*/  @!UP2 ULOP3.LUT UR5, URZ, UR12, URZ, 0x33, !UPT ;  /* 0x0000000cff05a292 */ /* 0x000fe2000f8e33ff */
[----:B------:R-:W-:Y:S11]  /*1850*/  BRA.U UP0, `(.L_x_9) ;  /* 0x0000000d00907547 */ /* 0x000ff6000b800000 */
[C---:B------:R-:W-:Y:S01]  /*1860*/  SHF.L.U32 R2, R5.reuse, 0x2, RZ ;  /* 0x0000000205027819 */ /* 0x040fe200000006ff */
[----:B------:R-:W-:Y:S01]  /*1870*/  UIADD3 UR4, UPT, UPT, UR5, 0x1, URZ ;  /* 0x0000000105047890 */ /* 0x000fe2000fffe0ff */
[----:B0-----:R-:W-:Y:S01]  /*1880*/  IADD3 R7, PT, PT, R5, UR12, RZ ;  /* 0x0000000c05077c10 */ /* 0x001fe2000fffe0ff */
[----:B------:R-:W-:Y:S01]  /*1890*/  BSSY.RECONVERGENT B0, `(.L_x_10) ;  /* 0x0000035000007945 */ /* 0x000fe20003800200 */
[----:B------:R-:W-:Y:S01]  /*18a0*/  ISETP.GE.AND P1, PT, R2, UR9, PT ;  /* 0x0000000902007c0c */ /* 0x000fe2000bf26270 */
[----:B------:R-:W-:Y:S01]  /*18b0*/  ULOP3.LUT UR4, UR4, 0xfffffffe, URZ, 0xc0, !UPT ;  /* 0xfffffffe04047892 */ /* 0x000fe2000f8ec0ff */
[----:B------:R-:W-:Y:S01]  /*18c0*/  MOV R4, RZ ;  /* 0x000000ff00047202 */ /* 0x000fe20000000f00 */
[----:B------:R-:W-:-:S05]  /*18d0*/  IMAD.SHL.U32 R0, R7, 0x4, RZ ;  /* 0x0000000407007824 */ /* 0x000fca00078e00ff */
[----:B------:R-:W-:-:S05]  /*18e0*/  ISETP.GE.AND P0, PT, R0, UR9, PT ;  /* 0x0000000900007c0c */ /* 0x000fca000bf06270 */
[----:B------:R-:W-:Y:S08]  /*18f0*/  @P1 BRA `(.L_x_11) ;  /* 0x0000000000b81947 */ /* 0x000ff00003800000 */
[----:B------:R-:W-:Y:S01]  /*1900*/  IMAD.WIDE.U32 R14, R5, 0x8, R26 ;  /* 0x00000008050e7825 */ /* 0x000fe200078e001a */
[----:B------:R-:W0:Y:S04]  /*1910*/  LDS R10, [R16] ;  /* 0x00000000100a7984 */ /* 0x000e280000000800 */
[----:B------:R-:W2:Y:S01]  /*1920*/  LDG.E.64 R8, desc[UR10][R14.64] ;  /* 0x0000000a0e087981 */ /* 0x000ea2000c1e1b00 */
[----:B------:R-:W-:Y:S01]  /*1930*/  HFMA2 R4, -RZ, RZ, 0.96630859375, -0.0022525787353515625 ;  /* 0x3bbb989dff047431 */ /* 0x000fe200000001ff */
[----:B------:R-:W-:Y:S01]  /*1940*/  MOV R6, 0x437c0000 ;  /* 0x437c000000067802 */ /* 0x000fe20000000f00 */
[--C-:B--2---:R-:W-:Y:S02]  /*1950*/  HADD2.F32 R11, -RZ, R8.reuse.H1_H1 ;  /* 0x30000008ff0b7230 */ /* 0x104fe40000004100 */
[----:B------:R-:W-:-:S02]  /*1960*/  HADD2.F32 R13, -RZ, R8.H0_H0 ;  /* 0x20000008ff0d7230 */ /* 0x000fc40000004100 */
[----:B------:R-:W-:Y:S02]  /*1970*/  HADD2.F32 R21, -RZ, R9.H1_H1 ;  /* 0x30000009ff157230 */ /* 0x000fe40000004100 */
[C---:B0-----:R-:W-:Y:S01]  /*1980*/  FADD R17, -R10.reuse, R11 ;  /* 0x0000000b0a117221 */ /* 0x041fe20000000100 */
[----:B------:R-:W-:-:S03]  /*1990*/  FADD R13, -R10, R13 ;  /* 0x0000000d0a0d7221 */ /* 0x000fc60000000100 */
[-C--:B------:R-:W-:Y:S01]  /*19a0*/  FFMA.SAT R11, R17, R4.reuse, 0.5 ;  /* 0x3f000000110b7423 */ /* 0x080fe20000002004 */
[----:B------:R-:W-:-:S03]  /*19b0*/  FFMA.SAT R15, R13, R4, 0.5 ;  /* 0x3f0000000d0f7423 */ /* 0x000fc60000002004 */
[-C--:B------:R-:W-:Y:S01]  /*19c0*/  FFMA.RM R8, R11, R6.reuse, 12582913 ;  /* 0x4b4000010b087423 */ /* 0x080fe20000004006 */
[----:B------:R-:W-:Y:S02]  /*19d0*/  HADD2.F32 R11, -RZ, R9.H0_H0 ;  /* 0x20000009ff0b7230 */ /* 0x000fe40000004100 */
[----:B------:R-:W-:Y:S01]  /*19e0*/  FFMA.RM R9, R15, R6, 12582913 ;  /* 0x4b4000010f097423 */ /* 0x000fe20000004006 */
[----:B------:R-:W-:Y:S01]  /*19f0*/  FADD R15, -R10, R21 ;  /* 0x000000150a0f7221 */ /* 0x000fe20000000100 */
[----:B------:R-:W-:Y:S01]  /*1a00*/  FADD R12, R8, -12583039 ;  /* 0xcb40007f080c7421 */ /* 0x000fe20000000000 */
[----:B------:R-:W-:-:S03]  /*1a10*/  FADD R11, -R10, R11 ;  /* 0x0000000b0a0b7221 */ /* 0x000fc60000000100 */
[----:B------:R-:W-:Y:S01]  /*1a20*/  FFMA R14, R17, 1.4426950216293334961, -R12 ;  /* 0x3fb8aa3b110e7823 */ /* 0x000fe2000000080c */
[----:B------:R-:W-:Y:S01]  /*1a30*/  FADD R12, R9, -12583039 ;  /* 0xcb40007f090c7421 */ /* 0x000fe20000000000 */
[----:B------:R-:W-:Y:S01]  /*1a40*/  FFMA.SAT R19, R11, R4, 0.5 ;  /* 0x3f0000000b137423 */ /* 0x000fe20000002004 */
[----:B------:R-:W-:Y:S01]  /*1a50*/  SHF.L.U32 R9, R9, 0x17, RZ ;  /* 0x0000001709097819 */ /* 0x000fe200000006ff */
[----:B------:R-:W-:Y:S01]  /*1a60*/  FFMA R17, R17, 1.925963033500011079e-08, R14 ;  /* 0x32a5706011117823 */ /* 0x000fe2000000000e */
[----:B------:R-:W-:Y:S01]  /*1a70*/  FFMA R14, R13, 1.4426950216293334961, -R12 ;  /* 0x3fb8aa3b0d0e7823 */ /* 0x000fe2000000080c */
[----:B------:R-:W-:Y:S01]  /*1a80*/  FFMA.RM R10, R19, R6, 12582913 ;  /* 0x4b400001130a7423 */ /* 0x000fe20000004006 */
[----:B------:R-:W-:Y:S01]  /*1a90*/  FFMA.SAT R19, R15, R4, 0.5 ;  /* 0x3f0000000f137423 */ /* 0x000fe20000002004 */
[----:B------:R-:W0:Y:S01]  /*1aa0*/  MUFU.EX2 R12, R17 ;  /* 0x00000011000c7308 */ /* 0x000e220000000800 */
[----:B------:R-:W-:Y:S01]  /*1ab0*/  FFMA R14, R13, 1.925963033500011079e-08, R14 ;  /* 0x32a570600d0e7823 */ /* 0x000fe2000000000e */
[C---:B------:R-:W-:Y:S01]  /*1ac0*/  FADD R4, R10.reuse, -12583039 ;  /* 0xcb40007f0a047421 */ /* 0x040fe20000000000 */
[----:B------:R-:W-:Y:S01]  /*1ad0*/  FFMA.RM R6, R19, R6, 12582913 ;  /* 0x4b40000113067423 */ /* 0x000fe20000004006 */
[----:B------:R-:W-:-:S02]  /*1ae0*/  IMAD.SHL.U32 R10, R10, 0x800000, RZ ;  /* 0x008000000a0a7824 */ /* 0x000fc400078e00ff */
[C---:B------:R-:W-:Y:S01]  /*1af0*/  FFMA R4, R11.reuse, 1.4426950216293334961, -R4 ;  /* 0x3fb8aa3b0b047823 */ /* 0x040fe20000000804 */
[C---:B------:R-:W-:Y:S01]  /*1b00*/  FADD R20, R6.reuse, -12583039 ;  /* 0xcb40007f06147421 */ /* 0x040fe20000000000 */
[----:B------:R-:W1:Y:S01]  /*1b10*/  MUFU.EX2 R14, R14 ;  /* 0x0000000e000e7308 */ /* 0x000e620000000800 */
[----:B------:R-:W-:Y:S01]  /*1b20*/  SHF.L.U32 R6, R6, 0x17, RZ ;  /* 0x0000001706067819 */ /* 0x000fe200000006ff */
[----:B------:R-:W-:Y:S01]  /*1b30*/  FFMA R4, R11, 1.925963033500011079e-08, R4 ;  /* 0x32a570600b047823 */ /* 0x000fe20000000004 */
[----:B------:R-:W-:Y:S01]  /*1b40*/  FFMA R20, R15, 1.4426950216293334961, -R20 ;  /* 0x3fb8aa3b0f147823 */ /* 0x000fe20000000814 */
[----:B------:R-:W-:-:S03]  /*1b50*/  SHF.L.U32 R11, R8, 0x17, RZ ;  /* 0x00000017080b7819 */ /* 0x000fc600000006ff */
[----:B------:R-:W-:Y:S01]  /*1b60*/  FFMA R20, R15, 1.925963033500011079e-08, R20 ;  /* 0x32a570600f147823 */ /* 0x000fe20000000014 */
[----:B------:R-:W2:Y:S01]  /*1b70*/  MUFU.EX2 R4, R4 ;  /* 0x0000000400047308 */ /* 0x000ea20000000800 */
[----:B0-----:R-:W-:-:S07]  /*1b80*/  FMUL R12, R11, R12 ;  /* 0x0000000c0b0c7220 */ /* 0x001fce0000400000 */
[----:B------:R-:W0:Y:S01]  /*1b90*/  MUFU.EX2 R20, R20 ;  /* 0x0000001400147308 */ /* 0x000e220000000800 */
[----:B-1----:R-:W-:-:S04]  /*1ba0*/  FFMA R9, R9, R14, R12 ;  /* 0x0000000e09097223 */ /* 0x002fc8000000000c */
[----:B--2---:R-:W-:-:S04]  /*1bb0*/  FFMA R9, R10, R4, R9 ;  /* 0x000000040a097223 */ /* 0x004fc80000000009 */
[----:B0-----:R-:W-:-:S04]  /*1bc0*/  FFMA R6, R6, R20, R9 ;  /* 0x0000001406067223 */ /* 0x001fc80000000009 */
[----:B------:R-:W-:-:S07]  /*1bd0*/  FADD R4, RZ, R6 ;  /* 0x00000006ff047221 */ /* 0x000fce0000000000 */
.L_x_11:
[----:B------:R-:W-:Y:S05]  /*1be0*/  BSYNC.RECONVERGENT B0 ;  /* 0x0000000000007941 */ /* 0x000fea0003800200 */
.L_x_10:
[----:B------:R-:W-:Y:S04]  /*1bf0*/  BSSY.RECONVERGENT B0, `(.L_x_12) ;  /* 0x0000030000007945 */ /* 0x000fe80003800200 */
[----:B------:R-:W-:Y:S05]  /*1c00*/  @P0 BRA `(.L_x_13) ;  /* 0x0000000000b80947 */ /* 0x000fea0003800000 */
[----:B------:R-:W-:Y:S01]  /*1c10*/  IMAD.WIDE.U32 R14, R7, 0x8, R26 ;  /* 0x00000008070e7825 */ /* 0x000fe200078e001a */
[----:B------:R-:W0:Y:S04]  /*1c20*/  LDS R12, [R16] ;  /* 0x00000000100c7984 */ /* 0x000e280000000800 */
[----:B------:R-:W2:Y:S01]  /*1c30*/  LDG.E.64 R8, desc[UR10][R14.64] ;  /* 0x0000000a0e087981 */ /* 0x000ea2000c1e1b00 */
[----:B------:R-:W-:Y:S02]  /*1c40*/  HFMA2 R6, -RZ, RZ, 0.96630859375, -0.0022525787353515625 ;  /* 0x3bbb989dff067431 */ /* 0x000fe400000001ff */
[--C-:B--2---:R-:W-:Y:S02]  /*1c50*/  HADD2.F32 R11, -RZ, R8.reuse.H1_H1 ;  /* 0x30000008ff0b7230 */ /* 0x104fe40000004100 */
[----:B------:R-:W-:Y:S01]  /*1c60*/  HADD2.F32 R13, -RZ, R8.H0_H0 ;  /* 0x20000008ff0d7230 */ /* 0x000fe20000004100 */
[----:B------:R-:W-:Y:S01]  /*1c70*/  MOV R8, 0x437c0000 ;  /* 0x437c000000087802 */ /* 0x000fe20000000f00 */
[----:B------:R-:W-:-:S02]  /*1c80*/  HADD2.F32 R19, -RZ, R9.H0_H0 ;  /* 0x20000009ff137230 */ /* 0x000fc40000004100 */
[C---:B0-----:R-:W-:Y:S01]  /*1c90*/  FADD R17, -R12.reuse, R11 ;  /* 0x0000000b0c117221 */ /* 0x041fe20000000100 */
[----:B------:R-:W-:Y:S02]  /*1ca0*/  HADD2.F32 R15, -RZ, R9.H1_H1 ;  /* 0x30000009ff0f7230 */ /* 0x000fe40000004100 */
[C---:B------:R-:W-:Y:S01]  /*1cb0*/  FADD R13, -R12.reuse, R13 ;  /* 0x0000000d0c0d7221 */ /* 0x040fe20000000100 */
[----:B------:R-:W-:Y:S01]  /*1cc0*/  FFMA.SAT R11, R17, R6, 0.5 ;  /* 0x3f000000110b7423 */ /* 0x000fe20000002006 */
[C---:B------:R-:W-:Y:S01]  /*1cd0*/  FADD R9, -R12.reuse, R19 ;  /* 0x000000130c097221 */ /* 0x040fe20000000100 */
[----:B------:R-:W-:Y:S02]  /*1ce0*/  FADD R15, -R12, R15 ;  /* 0x0000000f0c0f7221 */ /* 0x000fe40000000100 */
[----:B------:R-:W-:Y:S01]  /*1cf0*/  FFMA.RM R10, R11, R8, 12582913 ;  /* 0x4b4000010b0a7423 */ /* 0x000fe20000004008 */
[-C--:B------:R-:W-:Y:S01]  /*1d00*/  FFMA.SAT R11, R13, R6.reuse, 0.5 ;  /* 0x3f0000000d0b7423 */ /* 0x080fe20000002006 */
[----:B------:R-:W-:-:S02]  /*1d10*/  FFMA.SAT R19, R9, R6, 0.5 ;  /* 0x3f00000009137423 */ /* 0x000fc40000002006 */
[----:B------:R-:W-:Y:S01]  /*1d20*/  FADD R14, R10, -12583039 ;  /* 0xcb40007f0a0e7421 */ /* 0x000fe20000000000 */
[-C--:B------:R-:W-:Y:S01]  /*1d30*/  FFMA.RM R11, R11, R8.reuse, 12582913 ;  /* 0x4b4000010b0b7423 */ /* 0x080fe20000004008 */
[----:B------:R-:W-:Y:S01]  /*1d40*/  FFMA.RM R12, R19, R8, 12582913 ;  /* 0x4b400001130c7423 */ /* 0x000fe20000004008 */
[----:B------:R-:W-:Y:S01]  /*1d50*/  FFMA.SAT R19, R15, R6, 0.5 ;  /* 0x3f0000000f137423 */ /* 0x000fe20000002006 */
[----:B------:R-:W-:Y:S01]  /*1d60*/  FFMA R20, R17, 1.4426950216293334961, -R14 ;  /* 0x3fb8aa3b11147823 */ /* 0x000fe2000000080e */
[----:B------:R-:W-:Y:S01]  /*1d70*/  FADD R14, R11, -12583039 ;  /* 0xcb40007f0b0e7421 */ /* 0x000fe20000000000 */
[----:B------:R-:W-:Y:S01]  /*1d80*/  FADD R6, R12, -12583039 ;  /* 0xcb40007f0c067421 */ /* 0x000fe20000000000 */
[----:B------:R-:W-:Y:S01]  /*1d90*/  FFMA.RM R8, R19, R8, 12582913 ;  /* 0x4b40000113087423 */ /* 0x000fe20000004008 */
[----:B------:R-:W-:Y:S01]  /*1da0*/  FFMA R17, R17, 1.925963033500011079e-08, R20 ;  /* 0x32a5706011117823 */ /* 0x000fe20000000014 */
[----:B------:R-:W-:Y:S01]  /*1db0*/  FFMA R20, R13, 1.4426950216293334961, -R14 ;  /* 0x3fb8aa3b0d147823 */ /* 0x000fe2000000080e */
[----:B------:R-:W-:Y:S01]  /*1dc0*/  FFMA R6, R9, 1.4426950216293334961, -R6 ;  /* 0x3fb8aa3b09067823 */ /* 0x000fe20000000806 */
[----:B------:R-:W-:Y:S01]  /*1dd0*/  FADD R22, R8, -12583039 ;  /* 0xcb40007f08167421 */ /* 0x000fe20000000000 */
[----:B------:R-:W0:Y:S01]  /*1de0*/  MUFU.EX2 R14, R17 ;  /* 0x00000011000e7308 */ /* 0x000e220000000800 */
[----:B------:R-:W-:Y:S01]  /*1df0*/  FFMA R20, R13, 1.925963033500011079e-08, R20 ;  /* 0x32a570600d147823 */ /* 0x000fe20000000014 */
[----:B------:R-:W-:Y:S01]  /*1e00*/  FFMA R6, R9, 1.925963033500011079e-08, R6 ;  /* 0x32a5706009067823 */ /* 0x000fe20000000006 */
[----:B------:R-:W-:Y:S01]  /*1e10*/  FFMA R22, R15, 1.4426950216293334961, -R22 ;  /* 0x3fb8aa3b0f167823 */ /* 0x000fe20000000816 */
[----:B------:R-:W-:Y:S01]  /*1e20*/  SHF.L.U32 R9, R10, 0x17, RZ ;  /* 0x000000170a097819 */ /* 0x000fe200000006ff */
[----:B------:R-:W-:Y:S01]  /*1e30*/  IMAD.SHL.U32 R12, R12, 0x800000, RZ ;  /* 0x008000000c0c7824 */ /* 0x000fe200078e00ff */
[----:B------:R-:W-:Y:S01]  /*1e40*/  SHF.L.U32 R11, R11, 0x17, RZ ;  /* 0x000000170b0b7819 */ /* 0x000fe200000006ff */
[----:B------:R-:W-:Y:S01]  /*1e50*/  FFMA R22, R15, 1.925963033500011079e-08, R22 ;  /* 0x32a570600f167823 */ /* 0x000fe20000000016 */
[----:B------:R-:W1:Y:S01]  /*1e60*/  MUFU.EX2 R20, R20 ;  /* 0x0000001400147308 */ /* 0x000e620000000800 */
[----:B------:R-:W-:-:S07]  /*1e70*/  SHF.L.U32 R8, R8, 0x17, RZ ;  /* 0x0000001708087819 */ /* 0x000fce00000006ff */
[----:B------:R-:W2:Y:S01]  /*1e80*/  MUFU.EX2 R6, R6 ;  /* 0x0000000600067308 */ /* 0x000ea20000000800 */
[----:B0-----:R-:W-:-:S07]  /*1e90*/  FMUL R14, R9, R14 ;  /* 0x0000000e090e7220 */ /* 0x001fce0000400000 */
[----:B------:R-:W0:Y:S01]  /*1ea0*/  MUFU.EX2 R22, R22 ;  /* 0x0000001600167308 */ /* 0x000e220000000800 */
[----:B-1----:R-:W-:-:S04]  /*1eb0*/  FFMA R11, R11, R20, R14 ;  /* 0x000000140b0b7223 */ /* 0x002fc8000000000e */
[----:B--2---:R-:W-:-:S04]  /*1ec0*/  FFMA R11, R12, R6, R11 ;  /* 0x000000060c0b7223 */ /* 0x004fc8000000000b */
[----:B0-----:R-:W-:-:S04]  /*1ed0*/  FFMA R11, R8, R22, R11 ;  /* 0x00000016080b7223 */ /* 0x001fc8000000000b */
[----:B------:R-:W-:-:S07]  /*1ee0*/  FADD R4, R4, R11 ;  /* 0x0000000b04047221 */ /* 0x000fce0000000000 */
.L_x_13:
[----:B------:R-:W-:Y:S05]  /*1ef0*/  BSYNC.RECONVERGENT B0 ;  /* 0x0000000000007941 */ /* 0x000fea0003800200 */
.L_x_12:
[----:B------:R-:W-:Y:S01]  /*1f00*/  UIADD3 UR7, UPT, UPT, -UR4, 0x2, URZ ;  /* 0x0000000204077890 */ /* 0x000fe2000fffe1ff */
[----:B------:R-:W-:Y:S01]  /*1f10*/  MOV R9, UR12 ;  /* 0x0000000c00097c02 */ /* 0x000fe20008000f00 */
[----:B------:R-:W-:Y:S02]  /*1f20*/  USHF.L.U32 UR8, UR12, 0x1, URZ ;  /* 0x000000010c087899 */ /* 0x000fe400080006ff */
[----:B------:R-:W-:Y:S01]  /*1f30*/  MOV R11, UR12 ;  /* 0x0000000c000b7c02 */ /* 0x000fe20008000f00 */
[----:B------:R-:W-:Y:S01]  /*1f40*/  UISETP.NE.AND UP0, UPT, UR7, URZ, UPT ;  /* 0x000000ff0700728c */ /* 0x000fe2000bf05270 */
[----:B------:R-:W-:Y:S02]  /*1f50*/  LEA R0, R9, R0, 0x3 ;  /* 0x0000000009007211 */ /* 0x000fe400078e18ff */
[----:B------:R-:W-:Y:S01]  /*1f60*/  LEA R2, R11, R2, 0x3 ;  /* 0x000000020b027211 */ /* 0x000fe200078e18ff */
[----:B------:R-:W-:-:S05]  /*1f70*/  UMOV UR4, UR8 ;  /* 0x0000000800047c82 */ /* 0x000fca0008000000 */
[----:B------:R-:W-:Y:S05]  /*1f80*/  BRA.U !UP0, `(.L_x_9) ;  /* 0x0000000508c47547 */ /* 0x000fea000b800000 */
[----:B------:R-:W-:Y:S01]  /*1f90*/  VIADD R11, R7, UR8 ;  /* 0x00000008070b7c36 */ /* 0x000fe20008000000 */
[----:B------:R-:W-:Y:S01]  /*1fa0*/  IADD3 R9, PT, PT, R5, UR8, RZ ;  /* 0x0000000805097c10 */ /* 0x000fe2000fffe0ff */
[----:B------:R-:W0:Y:S06]  /*1fb0*/  LDCU UR9, c[0x0][0x394] ;  /* 0x00007280ff0977ac */ /* 0x000e2c0008000800 */
.L_x_18:
[----:B0-----:R-:W-:Y:S01]  /*1fc0*/  ISETP.GE.AND P0, PT, R2, UR9, PT ;  /* 0x0000000902007c0c */ /* 0x001fe2000bf06270 */
[----:B------:R-:W-:Y:S01]  /*1fd0*/  BSSY.RECONVERGENT B0, `(.L_x_14) ;  /* 0x0000031000007945 */ /* 0x000fe20003800200 */
[----:B------:R-:W-:-:S11]  /*1fe0*/  ISETP.GE.AND P1, PT, R0, UR9, PT ;  /* 0x0000000900007c0c */ /* 0x000fd6000bf26270 */
        /* <DEDUP_REMOVED lines=13> */
[----:B------:R-:W-:-:S03]  /*20c0*/  FADD R7, -R14, R19 ;  /* 0x000000130e077221 */ /* 0x000fc60000000100 */
[----:B------:R-:W-:Y:S01]  /*20d0*/  FFMA.RM R10, R17, R6, 12582913 ;  /* 0x4b400001110a7423 */ /* 0x000fe20000004006 */
[-C--:B------:R-:W-:Y:S01]  /*20e0*/  FFMA.SAT R17, R13, R8.reuse, 0.5 ;  /* 0x3f0000000d117423 */ /* 0x080fe20000002008 */
[----:B------:R-:W-:Y:S02]  /*20f0*/  FFMA.SAT R19, R7, R8, 0.5 ;  /* 0x3f00000007137423 */ /* 0x000fe40000002008 */
[C---:B------:R-:W-:Y:S01]  /*2100*/  FADD R20, R10.reuse, -12583039 ;  /* 0xcb40007f0a147421 */ /* 0x040fe20000000000 */
[----:B------:R-:W-:Y:S01]  /*2110*/  FFMA.RM R12, R17, R6, 12582913 ;  /* 0x4b400001110c7423 */ /* 0x000fe20000004006 */
[----:B------:R-:W-:Y:S02]  /*2120*/  SHF.L.U32 R10, R10, 0x17, RZ ;  /* 0x000000170a0a7819 */ /* 0x000fe400000006ff */
[----:B------:R-:W-:Y:S01]  /*2130*/  FFMA R22, R15, 1.4426950216293334961, -R20 ;  /* 0x3fb8aa3b0f167823 */ /* 0x000fe20000000814 */
[----:B------:R-:W-:-:S03]  /*2140*/  FADD R20, R12, -12583039 ;  /* 0xcb40007f0c147421 */ /* 0x000fc60000000000 */
[----:B------:R-:W-:Y:S01]  /*2150*/  FFMA R17, R15, 1.925963033500011079e-08, R22 ;  /* 0x32a570600f117823 */ /* 0x000fe20000000016 */
[----:B------:R-:W-:Y:S01]  /*2160*/  FADD R15, -R14, R21 ;  /* 0x000000150e0f7221 */ /* 0x000fe20000000100 */
[----:B------:R-:W-:Y:S01]  /*2170*/  FFMA.RM R14, R19, R6, 12582913 ;  /* 0x4b400001130e7423 */ /* 0x000fe20000004006 */
[----:B------:R-:W-:Y:S02]  /*2180*/  FFMA R20, R13, 1.4426950216293334961, -R20 ;  /* 0x3fb8aa3b0d147823 */ /* 0x000fe40000000814 */
[----:B------:R-:W-:Y:S01]  /*2190*/  FFMA.SAT R19, R15, R8, 0.5 ;  /* 0x3f0000000f137423 */ /* 0x000fe20000002008 */
[C---:B------:R-:W-:Y:S01]  /*21a0*/  FADD R22, R14.reuse, -12583039 ;  /* 0xcb40007f0e167421 */ /* 0x040fe20000000000 */
[----:B------:R-:W-:Y:S01]  /*21b0*/  FFMA R8, R13, 1.925963033500011079e-08, R20 ;  /* 0x32a570600d087823 */ /* 0x000fe20000000014 */
[----:B------:R-:W0:Y:S01]  /*21c0*/  MUFU.EX2 R17, R17 ;  /* 0x0000001100117308 */ /* 0x000e220000000800 */
[----:B------:R-:W-:Y:S01]  /*21d0*/  FFMA.RM R6, R19, R6, 12582913 ;  /* 0x4b40000113067423 */ /* 0x000fe20000004006 */
[----:B------:R-:W-:Y:S01]  /*21e0*/  FFMA R22, R7, 1.4426950216293334961, -R22 ;  /* 0x3fb8aa3b07167823 */ /* 0x000fe20000000816 */
[----:B------:R-:W-:-:S02]  /*21f0*/  IMAD.SHL.U32 R14, R14, 0x800000, RZ ;  /* 0x008000000e0e7824 */ /* 0x000fc400078e00ff */
[----:B------:R-:W-:Y:S01]  /*2200*/  FADD R20, R6, -12583039 ;  /* 0xcb40007f06147421 */ /* 0x000fe20000000000 */
[----:B------:R-:W-:Y:S01]  /*2210*/  FFMA R22, R7, 1.925963033500011079e-08, R22 ;  /* 0x32a5706007167823 */ /* 0x000fe20000000016 */
[----:B------:R-:W-:Y:S01]  /*2220*/  SHF.L.U32 R7, R12, 0x17, RZ ;  /* 0x000000170c077819 */ /* 0x000fe200000006ff */
[----:B------:R-:W1:Y:S01]  /*2230*/  MUFU.EX2 R8, R8 ;  /* 0x0000000800087308 */ /* 0x000e620000000800 */
[----:B------:R-:W-:Y:S01]  /*2240*/  FFMA R20, R15, 1.4426950216293334961, -R20 ;  /* 0x3fb8aa3b0f147823 */ /* 0x000fe20000000814 */
[----:B------:R-:W-:-:S03]  /*2250*/  SHF.L.U32 R6, R6, 0x17, RZ ;  /* 0x0000001706067819 */ /* 0x000fc600000006ff */
[----:B------:R-:W-:-:S03]  /*2260*/  FFMA R20, R15, 1.925963033500011079e-08, R20 ;  /* 0x32a570600f147823 */ /* 0x000fc60000000014 */
[----:B------:R-:W2:Y:S01]  /*2270*/  MUFU.EX2 R22, R22 ;  /* 0x0000001600167308 */ /* 0x000ea20000000800 */
[----:B0-----:R-:W-:-:S07]  /*2280*/  FMUL R10, R10, R17 ;  /* 0x000000110a0a7220 */ /* 0x001fce0000400000 */
[----:B------:R-:W0:Y:S01]  /*2290*/  MUFU.EX2 R20, R20 ;  /* 0x0000001400147308 */ /* 0x000e220000000800 */
[----:B-1----:R-:W-:-:S04]  /*22a0*/  FFMA R7, R7, R8, R10 ;  /* 0x0000000807077223 */ /* 0x002fc8000000000a */
[----:B--2---:R-:W-:-:S04]  /*22b0*/  FFMA R7, R14, R22, R7 ;  /* 0x000000160e077223 */ /* 0x004fc80000000007 */
[----:B0-----:R-:W-:-:S04]  /*22c0*/  FFMA R7, R6, R20, R7 ;  /* 0x0000001406077223 */ /* 0x001fc80000000007 */
[----:B------:R-:W-:-:S07]  /*22d0*/  FADD R4, R4, R7 ;  /* 0x0000000704047221 */ /* 0x000fce0000000000 */
.L_x_15:
[----:B------:R-:W-:Y:S05]  /*22e0*/  BSYNC.RECONVERGENT B0 ;  /* 0x0000000000007941 */ /* 0x000fea0003800200 */
.L_x_14:
        /* <DEDUP_REMOVED lines=10> */
[--C-:B0-----:R-:W-:Y:S01]  /*2390*/  FADD R15, R15, -R14.reuse ;  /* 0x8000000e0f0f7221 */ /* 0x101fe20000000000 */
[----:B------:R-:W-:Y:S02]  /*23a0*/  HADD2.F32 R21, -RZ, R7.H1_H1 ;  /* 0x30000007ff157230 */ /* 0x000fe40000004100 */
[--C-:B------:R-:W-:Y:S01]  /*23b0*/  FADD R13, R13, -R14.reuse ;  /* 0x8000000e0d0d7221 */ /* 0x100fe20000000000 */
[----:B------:R-:W-:Y:S01]  /*23c0*/  FFMA.SAT R17, R15, R8, 0.5 ;  /* 0x3f0000000f117423 */ /* 0x000fe20000002008 */
[----:B------:R-:W-:-:S03]  /*23d0*/  FADD R7, R19, -R14 ;  /* 0x8000000e13077221 */ /* 0x000fc60000000000 */
        /* <DEDUP_REMOVED lines=9> */
[----:B------:R-:W-:Y:S01]  /*2470*/  FADD R15, R21, -R14 ;  /* 0x8000000e150f7221 */ /* 0x000fe20000000000 */
        /* <DEDUP_REMOVED lines=23> */
.L_x_17:
[----:B------:R-:W-:Y:S05]  /*25f0*/  BSYNC.RECONVERGENT B0 ;  /* 0x0000000000007941 */ /* 0x000fea0003800200 */
.L_x_16:
[----:B------:R-:W-:Y:S01]  /*2600*/  UIADD3 UR7, UPT, UPT, UR7, 0x2, URZ ;  /* 0x0000000207077890 */ /* 0x000fe2000fffe0ff */
[----:B------:R-:W-:Y:S01]  /*2610*/  MOV R7, UR12 ;  /* 0x0000000c00077c02 */ /* 0x000fe20008000f00 */
[----:B------:R-:W-:Y:S01]  /*2620*/  VIADD R11, R11, UR8 ;  /* 0x000000080b0b7c36 */ /* 0x000fe20008000000 */
[----:B------:R-:W-:Y:S01]  /*2630*/  MOV R13, UR12 ;  /* 0x0000000c000d7c02 */ /* 0x000fe20008000f00 */
[----:B------:R-:W-:Y:S01]  /*2640*/  UISETP.NE.AND UP0, UPT, UR7, URZ, UPT ;  /* 0x000000ff0700728c */ /* 0x000fe2000bf05270 */
[----:B------:R-:W-:Y:S01]  /*2650*/  LEA R0, R7, R0, 0x3 ;  /* 0x0000000007007211 */ /* 0x000fe200078e18ff */
[----:B------:R-:W-:Y:S01]  /*2660*/  UIADD3 UR4, UPT, UPT, UR4, UR8, URZ ;  /* 0x0000000804047290 */ /* 0x000fe2000fffe0ff */
[----:B------:R-:W-:Y:S02]  /*2670*/  LEA R2, R13, R2, 0x3 ;  /* 0x000000020d027211 */ /* 0x000fe400078e18ff */
[----:B------:R-:W-:-:S04]  /*2680*/  IADD3 R9, PT, PT, R9, UR8, RZ ;  /* 0x0000000809097c10 */ /* 0x000fc8000fffe0ff */
[----:B------:R-:W-:Y:S05]  /*2690*/  BRA.U UP0, `(.L_x_18) ;  /* 0xfffffff900487547 */ /* 0x000fea000b83ffff */
.L_x_9:
[----:B------:R-:W-:-:S04]  /*26a0*/  ULOP3.LUT UR5, UR5, 0x1, URZ, 0xc0, !UPT ;  /* 0x0000000105057892 */ /* 0x000fc8000f8ec0ff */
[----:B------:R-:W-:-:S09]  /*26b0*/  UISETP.NE.U32.AND UP0, UPT, UR5, 0x1, UPT ;  /* 0x000000010500788c */ /* 0x000fd2000bf05070 */
[----:B------:R-:W-:Y:S05]  /*26c0*/  BRA.U !UP0, `(.L_x_8) ;  /* 0x0000000108d07547 */ /* 0x000fea000b800000 */
[----:B------:R-:W-:Y:S01]  /*26d0*/  IADD3 R9, PT, PT, R5, UR4, RZ ;  /* 0x0000000405097c10 */ /* 0x000fe2000fffe0ff */
[----:B------:R-:W-:Y:S03]  /*26e0*/  BSSY.RECONVERGENT B0, `(.L_x_8) ;  /* 0x0000032000007945 */ /* 0x000fe60003800200 */
[----:B------:R-:W-:-:S04]  /*26f0*/  SHF.L.U32 R0, R9, 0x2, RZ ;  /* 0x0000000209007819 */ /* 0x000fc800000006ff */
[----:B------:R-:W-:-:S13]  /*2700*/  ISETP.GE.AND P0, PT, R0, UR9, PT ;  /* 0x0000000900007c0c */ /* 0x000fda000bf06270 */
[----:B------:R-:W-:Y:S05]  /*2710*/  @P0 BRA `(.L_x_19) ;  /* 0x0000000000b80947 */ /* 0x000fea0003800000 */
[----:B------:R-:W-:Y:S01]  /*2720*/  IMAD.WIDE.U32 R8, R9, 0x8, R26 ;  /* 0x0000000809087825 */ /* 0x000fe200078e001a */
[----:B------:R-:W1:Y:S04]  /*2730*/  LDS R19, [R16] ;  /* 0x0000000010137984 */ /* 0x000e680000000800 */
[----:B0-----:R-:W2:Y:S01]  /*2740*/  LDG.E.64 R6, desc[UR10][R8.64] ;  /* 0x0000000a08067981 */ /* 0x001ea2000c1e1b00 */
[----:B------:R-:W-:Y:S02]  /*2750*/  HFMA2 R0, -RZ, RZ, 0.96630859375, -0.0022525787353515625 ;  /* 0x3bbb989dff007431 */ /* 0x000fe400000001ff */
[--C-:B--2---:R-:W-:Y:S02]  /*2760*/  HADD2.F32 R2, -RZ, R6.reuse.H1_H1 ;  /* 0x30000006ff027230 */ /* 0x104fe40000004100 */
[----:B------:R-:W-:-:S02]  /*2770*/  HADD2.F32 R11, -RZ, R6.H0_H0 ;  /* 0x20000006ff0b7230 */ /* 0x000fc40000004100 */
[--C-:B------:R-:W-:Y:S02]  /*2780*/  HADD2.F32 R10, -RZ, R7.reuse.H0_H0 ;  /* 0x20000007ff0a7230 */ /* 0x100fe40000004100 */
[--C-:B-1----:R-:W-:Y:S01]  /*2790*/  FADD R15, R2, -R19.reuse ;  /* 0x80000013020f7221 */ /* 0x102fe20000000000 */
[----:B------:R-:W-:Y:S01]  /*27a0*/  MOV R2, 0x437c0000 ;  /* 0x437c000000027802 */ /* 0x000fe20000000f00 */
[--C-:B------:R-:W-:Y:S01]  /*27b0*/  FADD R11, R11, -R19.reuse ;  /* 0x800000130b0b7221 */ /* 0x100fe20000000000 */
[----:B------:R-:W-:Y:S02]  /*27c0*/  HADD2.F32 R12, -RZ, R7.H1_H1 ;  /* 0x30000007ff0c7230 */ /* 0x000fe40000004100 */
[----:B------:R-:W-:Y:S01]  /*27d0*/  FFMA.SAT R13, R15, R0, 0.5 ;  /* 0x3f0000000f0d7423 */ /* 0x000fe20000002000 */
[----:B------:R-:W-:-:S03]  /*27e0*/  FADD R9, R10, -R19 ;  /* 0x800000130a097221 */ /* 0x000fc60000000000 */
[----:B------:R-:W-:Y:S01]  /*27f0*/  FFMA.RM R6, R13, R2, 12582913 ;  /* 0x4b4000010d067423 */ /* 0x000fe20000004002 */
[-C--:B------:R-:W-:Y:S01]  /*2800*/  FFMA.SAT R13, R11, R0.reuse, 0.5 ;  /* 0x3f0000000b0d7423 */ /* 0x080fe20000002000 */
[----:B------:R-:W-:Y:S02]  /*2810*/  FFMA.SAT R17, R9, R0, 0.5 ;  /* 0x3f00000009117423 */ /* 0x000fe40000002000 */
[----:B------:R-:W-:Y:S01]  /*2820*/  FADD R8, R6, -12583039 ;  /* 0xcb40007f06087421 */ /* 0x000fe20000000000 */
[----:B------:R-:W-:Y:S01]  /*2830*/  FFMA.RM R7, R13, R2, 12582913 ;  /* 0x4b4000010d077423 */ /* 0x000fe20000004002 */
[----:B------:R-:W-:Y:S02]  /*2840*/  FADD R13, R12, -R19 ;  /* 0x800000130c0d7221 */ /* 0x000fe40000000000 */
[----:B------:R-:W-:Y:S01]  /*2850*/  FFMA R8, R15, 1.4426950216293334961, -R8 ;  /* 0x3fb8aa3b0f087823 */ /* 0x000fe20000000808 */
[C---:B------:R-:W-:Y:S01]  /*2860*/  FADD R10, R7.reuse, -12583039 ;  /* 0xcb40007f070a7421 */ /* 0x040fe20000000000 */
[----:B------:R-:W-:-:S02]  /*2870*/  SHF.L.U32 R7, R7, 0x17, RZ ;  /* 0x0000001707077819 */ /* 0x000fc400000006ff */
[----:B------:R-:W-:Y:S01]  /*2880*/  FFMA R15, R15, 1.925963033500011079e-08, R8 ;  /* 0x32a570600f0f7823 */ /* 0x000fe20000000008 */
[----:B------:R-:W-:Y:S01]  /*2890*/  FFMA.RM R8, R17, R2, 12582913 ;  /* 0x4b40000111087423 */ /* 0x000fe20000004002 */
[----:B------:R-:W-:Y:S01]  /*28a0*/  FFMA.SAT R17, R13, R0, 0.5 ;  /* 0x3f0000000d117423 */ /* 0x000fe20000002000 */
[----:B------:R-:W-:Y:S02]  /*28b0*/  FFMA R12, R11, 1.4426950216293334961, -R10 ;  /* 0x3fb8aa3b0b0c7823 */ /* 0x000fe4000000080a */
[C---:B------:R-:W-:Y:S01]  /*28c0*/  FADD R0, R8.reuse, -12583039 ;  /* 0xcb40007f08007421 */ /* 0x040fe20000000000 */
[----:B------:R-:W-:Y:S01]  /*28d0*/  FFMA.RM R17, R17, R2, 12582913 ;  /* 0x4b40000111117423 */ /* 0x000fe20000004002 */
[----:B------:R-:W-:Y:S01]  /*28e0*/  FFMA R12, R11, 1.925963033500011079e-08, R12 ;  /* 0x32a570600b0c7823 */ /* 0x000fe2000000000c */
[----:B------:R-:W0:Y:S01]  /*28f0*/  MUFU.EX2 R10, R15 ;  /* 0x0000000f000a7308 */ /* 0x000e220000000800 */
[----:B------:R-:W-:Y:S01]  /*2900*/  FFMA R0, R9, 1.4426950216293334961, -R0 ;  /* 0x3fb8aa3b09007823 */ /* 0x000fe20000000800 */
[----:B------:R-:W-:Y:S01]  /*2910*/  FADD R2, R17, -12583039 ;  /* 0xcb40007f11027421 */ /* 0x000fe20000000000 */
[----:B------:R-:W-:-:S02]  /*2920*/  SHF.L.U32 R8, R8, 0x17, RZ ;  /* 0x0000001708087819 */ /* 0x000fc400000006ff */
[----:B------:R-:W-:Y:S01]  /*2930*/  FFMA R0, R9, 1.925963033500011079e-08, R0 ;  /* 0x32a5706009007823 */ /* 0x000fe20000000000 */
[----:B------:R-:W-:Y:S01]  /*2940*/  FFMA R2, R13, 1.4426950216293334961, -R2 ;  /* 0x3fb8aa3b0d027823 */ /* 0x000fe20000000802 */
[----:B------:R-:W-:Y:S01]  /*2950*/  IMAD.SHL.U32 R9, R6, 0x800000, RZ ;  /* 0x0080000006097824 */ /* 0x000fe200078e00ff */
[----:B------:R-:W1:Y:S01]  /*2960*/  MUFU.EX2 R12, R12 ;  /* 0x0000000c000c7308 */ /* 0x000e620000000800 */
[----:B------:R-:W-:Y:S01]  /*2970*/  SHF.L.U32 R6, R17, 0x17, RZ ;  /* 0x0000001711067819 */ /* 0x000fe200000006ff */
[----:B------:R-:W-:-:S06]  /*2980*/  FFMA R2, R13, 1.925963033500011079e-08, R2 ;  /* 0x32a570600d027823 */ /* 0x000fcc0000000002 */
[----:B------:R-:W2:Y:S01]  /*2990*/  MUFU.EX2 R0, R0 ;  /* 0x0000000000007308 */ /* 0x000ea20000000800 */
[----:B0-----:R-:W-:-:S07]  /*29a0*/  FMUL R10, R9, R10 ;  /* 0x0000000a090a7220 */ /* 0x001fce0000400000 */
[----:B------:R-:W0:Y:S01]  /*29b0*/  MUFU.EX2 R2, R2 ;  /* 0x0000000200027308 */ /* 0x000e220000000800 */
[----:B-1----:R-:W-:-:S04]  /*29c0*/  FFMA R7, R7, R12, R10 ;  /* 0x0000000c07077223 */ /* 0x002fc8000000000a */
[----:B--2---:R-:W-:-:S04]  /*29d0*/  FFMA R7, R8, R0, R7 ;  /* 0x0000000008077223 */ /* 0x004fc80000000007 */
[----:B0-----:R-:W-:-:S04]  /*29e0*/  FFMA R7, R6, R2, R7 ;  /* 0x0000000206077223 */ /* 0x001fc80000000007 */
[----:B------:R-:W-:-:S07]  /*29f0*/  FADD R4, R4, R7 ;  /* 0x0000000704047221 */ /* 0x000fce0000000000 */
.L_x_19:
[----:B------:R-:W-:Y:S05]  /*2a00*/  BSYNC.RECONVERGENT B0 ;  /* 0x0000000000007941 */ /* 0x000fea0003800200 */
.L_x_8:
[----:B0-----:R-:W0:Y:S01]  /*2a10*/  SHFL.BFLY PT, R7, R4, 0x10, 0x1f ;  /* 0x0e001f0004077f89 */ /* 0x001e2200000e0000 */
[----:B------:R-:W-:Y:S01]  /*2a20*/  ISETP.NE.AND P0, PT, R5, RZ, PT ;  /* 0x000000ff0500720c */ /* 0x000fe20003f05270 */
[----:B------:R-:W-:-:S06]  /*2a30*/  UISETP.GE.AND UP0, UPT, UR9, 0x4, UPT ;  /* 0x000000040900788c */ /* 0x000fcc000bf06270 */
[----:B------:R-:W-:Y:S01]  /*2a40*/  PLOP3.LUT P1, PT, PT, PT, UP0, 0x80, 0x8 ;  /* 0x000000000008781c */ /* 0x000fe20003f2f008 */
[----:B0-----:R-:W-:-:S05]  /*2a50*/  FADD R7, R7, R4 ;  /* 0x0000000407077221 */ /* 0x001fca0000000000 */
[----:B------:R-:W0:Y:S02]  /*2a60*/  SHFL.BFLY PT, R0, R7, 0x8, 0x1f ;  /* 0x0d001f0007007f89 */ /* 0x000e2400000e0000 */
[----:B0-----:R-:W-:-:S05]  /*2a70*/  FADD R0, R7, R0 ;  /* 0x0000000007007221 */ /* 0x001fca0000000000 */
[----:B------:R-:W0:Y:S02]  /*2a80*/  SHFL.BFLY PT, R9, R0, 0x4, 0x1f ;  /* 0x0c801f0000097f89 */ /* 0x000e2400000e0000 */
[----:B0-----:R-:W-:-:S05]  /*2a90*/  FADD R9, R0, R9 ;  /* 0x0000000900097221 */ /* 0x001fca0000000000 */
[----:B------:R-:W0:Y:S02]  /*2aa0*/  SHFL.BFLY PT, R2, R9, 0x2, 0x1f ;  /* 0x0c401f0009027f89 */ /* 0x000e2400000e0000 */
[----:B0-----:R-:W-:-:S05]  /*2ab0*/  FADD R2, R9, R2 ;  /* 0x0000000209027221 */ /* 0x001fca0000000000 */
[----:B------:R-:W0:Y:S02]  /*2ac0*/  SHFL.BFLY PT, R11, R2, 0x1, 0x1f ;  /* 0x0c201f00020b7f89 */ /* 0x000e2400000e0000 */
[----:B0-----:R-:W-:-:S05]  /*2ad0*/  FADD R11, R2, R11 ;  /* 0x0000000b020b7221 */ /* 0x001fca0000000000 */
[----:B------:R0:W-:Y:S01]  /*2ae0*/  @!P0 STS [R16+0x4], R11 ;  /* 0x0000040b10008388 */ /* 0x0001e20000000800 */
[----:B------:R-:W-:Y:S06]  /*2af0*/  BAR.SYNC.DEFER_BLOCKING 0x0 ;  /* 0x0000000000007b1d */ /* 0x000fec0000010000 */
[----:B------:R-:W-:Y:S05]  /*2b00*/  @!P1 EXIT ;  /* 0x000000000000994d */ /* 0x000fea0003800000 */
[----:B------:R-:W1:Y:S01]  /*2b10*/  LDCU UR8, c[0x0][0x360] ;  /* 0x00006c00ff0877ac */ /* 0x000e620008000800 */
        /* <DEDUP_REMOVED lines=23> */
[----:B------:R-:W-:Y:S01]  /*2c90*/  UIADD3 UR4, UPT, UPT, UR5, 0x1, URZ ;  /* 0x0000000105047890 */ /* 0x000fe2000fffe0ff */
[C---:B------:R-:W-:Y:S01]  /*2ca0*/  IADD3 R21, PT, PT, R5.reuse, UR8, RZ ;  /* 0x0000000805157c10 */ /* 0x040fe2000fffe0ff */
[----:B------:R-:W-:Y:S01]  /*2cb0*/  IMAD.SHL.U32 R17, R5, 0x4, RZ ;  /* 0x0000000405117824 */ /* 0x000fe200078e00ff */
[----:B------:R-:W-:Y:S01]  /*2cc0*/  MOV R19, R5 ;  /* 0x0000000500137202 */ /* 0x000fe20000000f00 */
[----:B------:R-:W-:Y:S01]  /*2cd0*/  ULOP3.LUT UR4, UR4, 0xfffffffe, URZ, 0xc0, !UPT ;  /* 0xfffffffe04047892 */ /* 0x000fe2000f8ec0ff */
[----:B------:R-:W-:Y:S01]  /*2ce0*/  SHF.L.U32 R20, R21, 0x2, RZ ;  /* 0x0000000215147819 */ /* 0x000fe200000006ff */
[----:B------:R-:W1:Y:S02]  /*2cf0*/  LDCU UR9, c[0x0][0x394] ;  /* 0x00007280ff0977ac */ /* 0x000e640008000800 */
[----:B------:R-:W-:Y:S01]  /*2d00*/  UIADD3 UR6, UPT, UPT, -UR4, URZ, URZ ;  /* 0x000000ff04067290 */ /* 0x000fe2000fffe1ff */
[----:B------:R-:W2:Y:S02]  /*2d10*/  LDCU.64 UR12, c[0x0][0x388] ;  /* 0x00007100ff0c77ac */ /* 0x000ea40008000a00 */
[----:B------:R-:W-:-:S09]  /*2d20*/  UMOV UR4, URZ ;  /* 0x000000ff00047c82 */ /* 0x000fd20008000000 */
.L_x_41:
[----:B-1----:R-:W-:Y:S01]  /*2d30*/  ISETP.GE.AND P0, PT, R17, UR9, PT ;  /* 0x0000000911007c0c */ /* 0x002fe2000bf06270 */
[----:B------:R-:W-:-:S12]  /*2d40*/  BSSY.RECONVERGENT B2, `(.L_x_21) ;  /* 0x0000072000027945 */ /* 0x000fd80003800200 */
[----:B------:R-:W-:Y:S05]  /*2d50*/  @P0 BRA `(.L_x_22) ;  /* 0x0000000400c00947 */ /* 0x000fea0003800000 */
[----:B------:R-:W-:Y:S01]  /*2d60*/  IMAD.WIDE.U32 R12, R19, 0x8, R26 ;  /* 0x00000008130c7825 */ /* 0x000fe200078e001a */
[----:B------:R-:W1:Y:S05]  /*2d70*/  LDS.64 R14, [R16] ;  /* 0x00000000100e7984 */ /* 0x000e6a0000000a00 */
[----:B------:R-:W3:Y:S01]  /*2d80*/  LDG.E.64 R12, desc[UR10][R12.64] ;  /* 0x0000000a0c0c7981 */ /* 0x000ee2000c1e1b00 */
[----:B------:R-:W-:Y:S01]  /*2d90*/  HFMA2 R0, -RZ, RZ, 0.96630859375, -0.0022525787353515625 ;  /* 0x3bbb989dff007431 */ /* 0x000fe200000001ff */
[----:B------:R-:W-:Y:S01]  /*2da0*/  MOV R9, 0x437c0000 ;  /* 0x437c000000097802 */ /* 0x000fe20000000f00 */
[----:B------:R-:W-:Y:S01]  /*2db0*/  BSSY.RECONVERGENT B3, `(.L_x_23) ;  /* 0x0000016000037945 */ /* 0x000fe20003800200 */
[----:B-1----:R-:W1:Y:S01]  /*2dc0*/  MUFU.RCP R4, R15 ;  /* 0x0000000f00047308 */ /* 0x002e620000001000 */
[----:B---3--:R-:W-:-:S05]  /*2dd0*/  HADD2.F32 R7, -RZ, R12.H0_H0 ;  /* 0x2000000cff077230 */ /* 0x008fca0000004100 */
[----:B------:R-:W-:-:S04]  /*2de0*/  FADD R7, -R14, R7 ;  /* 0x000000070e077221 */ /* 0x000fc80000000100 */
[----:B------:R-:W-:-:S04]  /*2df0*/  FFMA.SAT R0, R7, R0, 0.5 ;  /* 0x3f00000007007423 */ /* 0x000fc80000002000 */
[----:B------:R-:W-:Y:S01]  /*2e00*/  FFMA.RM R0, R0, R9, 12582913 ;  /* 0x4b40000100007423 */ /* 0x000fe20000004009 */
[----:B-1----:R-:W-:-:S03]  /*2e10*/  FFMA R9, R4, -R15, 1 ;  /* 0x3f80000004097423 */ /* 0x002fc6000000080f */
[C---:B------:R-:W-:Y:S01]  /*2e20*/  FADD R2, R0.reuse, -12583039 ;  /* 0xcb40007f00027421 */ /* 0x040fe20000000000 */
[----:B------:R-:W-:Y:S01]  /*2e30*/  SHF.L.U32 R0, R0, 0x17, RZ ;  /* 0x0000001700007819 */ /* 0x000fe200000006ff */
[----:B------:R-:W-:Y:S02]  /*2e40*/  FFMA R9, R4, R9, R4 ;  /* 0x0000000904097223 */ /* 0x000fe40000000004 */
[----:B------:R-:W-:-:S04]  /*2e50*/  FFMA R2, R7, 1.4426950216293334961, -R2 ;  /* 0x3fb8aa3b07027823 */ /* 0x000fc80000000802 */
[----:B------:R-:W-:-:S04]  /*2e60*/  FFMA R2, R7, 1.925963033500011079e-08, R2 ;  /* 0x32a5706007027823 */ /* 0x000fc80000000002 */
[----:B------:R-:W1:Y:S02]  /*2e70*/  MUFU.EX2 R7, R2 ;  /* 0x0000000200077308 */ /* 0x000e640000000800 */
[----:B-1----:R-:W-:-:S06]  /*2e80*/  FMUL R0, R0, R7 ;  /* 0x0000000700007220 */ /* 0x002fcc0000400000 */
[----:B------:R-:W1:Y:S01]  /*2e90*/  FCHK P0, R0, R15 ;  /* 0x0000000f00007302 */ /* 0x000e620000000000 */
[----:B------:R-:W-:-:S04]  /*2ea0*/  FFMA R22, R0, R9, RZ ;  /* 0x0000000900167223 */ /* 0x000fc800000000ff */
[----:B------:R-:W-:-:S04]  /*2eb0*/  FFMA R4, R22, -R15, R0 ;  /* 0x8000000f16047223 */ /* 0x000fc80000000000 */
[----:B------:R-:W-:Y:S01]  /*2ec0*/  FFMA R22, R9, R4, R22 ;  /* 0x0000000409167223 */ /* 0x000fe20000000016 */
[----:B-1----:R-:W-:Y:S06]  /*2ed0*/  @!P0 BRA `(.L_x_24) ;  /* 0x00000000000c8947 */ /* 0x002fec0003800000 */
[----:B------:R-:W-:-:S07]  /*2ee0*/  MOV R2, 0x2f00 ;  /* 0x00002f0000027802 */ /* 0x000fce0000000f00 */
[----:B0-2---:R-:W-:Y:S05]  /*2ef0*/  CALL.REL.NOINC `($__internal_0_$__cuda_sm3x_div_rn_noftz_f32_slowpath) ;  /* 0x0000001400587944 */ /* 0x005fea0003c00000 */
[----:B------:R-:W-:-:S07]  /*2f00*/  IMAD.MOV.U32 R22, RZ, RZ, R0 ;  /* 0x000000ffff167224 */ /* 0x000fce00078e0000 */
.L_x_24:
[----:B--2---:R-:W-:Y:S05]  /*2f10*/  BSYNC.RECONVERGENT B3 ;  /* 0x0000000000037941 */ /* 0x004fea0003800200 */
.L_x_23:
[----:B------:R-:W-:Y:S02]  /*2f20*/  HFMA2 R0, -RZ, RZ, 0.96630859375, -0.0022525787353515625 ;  /* 0x3bbb989dff007431 */ /* 0x000fe400000001ff */
[----:B------:R-:W-:Y:S01]  /*2f30*/  HADD2.F32 R7, -RZ, R12.H1_H1 ;  /* 0x3000000cff077230 */ /* 0x000fe20000004100 */
[----:B------:R-:W-:Y:S01]  /*2f40*/  MOV R9, 0x437c0000 ;  /* 0x437c000000097802 */ /* 0x000fe20000000f00 */
[----:B------:R-:W1:Y:S01]  /*2f50*/  MUFU.RCP R6, R15 ;  /* 0x0000000f00067308 */ /* 0x000e620000001000 */
[----:B------:R-:W-:Y:S02]  /*2f60*/  BSSY.RECONVERGENT B3, `(.L_x_25) ;  /* 0x0000015000037945 */ /* 0x000fe40003800200 */
[----:B------:R-:W-:-:S04]  /*2f70*/  FADD R7, -R14, R7 ;  /* 0x000000070e077221 */ /* 0x000fc80000000100 */
[----:B------:R-:W-:-:S04]  /*2f80*/  FFMA.SAT R0, R7, R0, 0.5 ;  /* 0x3f00000007007423 */ /* 0x000fc80000002000 */
[----:B------:R-:W-:-:S04]  /*2f90*/  FFMA.RM R0, R0, R9, 12582913 ;  /* 0x4b40000100007423 */ /* 0x000fc80000004009 */
[C---:B------:R-:W-:Y:S01]  /*2fa0*/  FADD R2, R0.reuse, -12583039 ;  /* 0xcb40007f00027421 */ /* 0x040fe20000000000 */
[----:B------:R-:W-:Y:S01]  /*2fb0*/  SHF.L.U32 R0, R0, 0x17, RZ ;  /* 0x0000001700007819 */ /* 0x000fe200000006ff */
[C---:B-1----:R-:W-:Y:S02]  /*2fc0*/  FFMA R23, R6.reuse, -R15, 1 ;  /* 0x3f80000006177423 */ /* 0x042fe4000000080f */
[C---:B------:R-:W-:Y:S02]  /*2fd0*/  FFMA R2, R7.reuse, 1.4426950216293334961, -R2 ;  /* 0x3fb8aa3b07027823 */ /* 0x040fe40000000802 */
[----:B------:R-:W-:Y:S02]  /*2fe0*/  FFMA R23, R6, R23, R6 ;  /* 0x0000001706177223 */ /* 0x000fe40000000006 */
        /* <DEDUP_REMOVED lines=8> */
[----:B------:R-:W-:Y:S02]  /*3070*/  MOV R0, R4 ;  /* 0x0000000400007202 */ /* 0x000fe40000000f00 */
[----:B------:R-:W-:-:S07]  /*3080*/  MOV R2, 0x30a0 ;  /* 0x000030a000027802 */ /* 0x000fce0000000f00 */
[----:B0-----:R-:W-:Y:S05]  /*3090*/  CALL.REL.NOINC `($__internal_0_$__cuda_sm3x_div_rn_noftz_f32_slowpath) ;  /* 0x0000001000f07944 */ /* 0x001fea0003c00000 */
[----:B------:R-:W-:-:S07]  /*30a0*/  MOV R23, R0 ;  /* 0x0000000000177202 */ /* 0x000fce0000000f00 */
.L_x_26:
[----:B------:R-:W-:Y:S05]  /*30b0*/  BSYNC.RECONVERGENT B3 ;  /* 0x0000000000037941 */ /* 0x000fea0003800200 */
.L_x_25:
[----:B------:R-:W-:Y:S02]  /*30c0*/  HADD2.F32 R7, -RZ, R13.H0_H0 ;  /* 0x2000000dff077230 */ /* 0x000fe40000004100 */
[----:B------:R-:W-:Y:S02]  /*30d0*/  HFMA2 R9, -RZ, RZ, 3.7421875, 0 ;  /* 0x437c0000ff097431 */ /* 0x000fe400000001ff */
[----:B------:R-:W-:Y:S01]  /*30e0*/  IMAD.MOV.U32 R0, RZ, RZ, 0x3bbb989d ;  /* 0x3bbb989dff007424 */ /* 0x000fe200078e00ff */
[----:B------:R-:W0:Y:S01]  /*30f0*/  MUFU.RCP R12, R15 ;  /* 0x0000000f000c7308 */ /* 0x000e220000001000 */
[----:B------:R-:W-:Y:S01]  /*3100*/  BSSY.RECONVERGENT B3, `(.L_x_27) ;  /* 0x0000015000037945 */ /* 0x000fe20003800200 */
[----:B------:R-:W-:-:S04]  /*3110*/  FADD R7, -R14, R7 ;  /* 0x000000070e077221 */ /* 0x000fc80000000100 */
[----:B------:R-:W-:-:S04]  /*3120*/  FFMA.SAT R0, R7, R0, 0.5 ;  /* 0x3f00000007007423 */ /* 0x000fc80000002000 */
[----:B------:R-:W-:-:S04]  /*3130*/  FFMA.RM R0, R0, R9, 12582913 ;  /* 0x4b40000100007423 */ /* 0x000fc80000004009 */
[C---:B------:R-:W-:Y:S01]  /*3140*/  FADD R2, R0.reuse, -12583039 ;  /* 0xcb40007f00027421 */ /* 0x040fe20000000000 */
[----:B------:R-:W-:Y:S01]  /*3150*/  SHF.L.U32 R0, R0, 0x17, RZ ;  /* 0x0000001700007819 */ /* 0x000fe200000006ff */
[C---:B0-----:R-:W-:Y:S02]  /*3160*/  FFMA R11, R12.reuse, -R15, 1 ;  /* 0x3f8000000c0b7423 */ /* 0x041fe4000000080f */
[C---:B------:R-:W-:Y:S02]  /*3170*/  FFMA R2, R7.reuse, 1.4426950216293334961, -R2 ;  /* 0x3fb8aa3b07027823 */ /* 0x040fe40000000802 */
[----:B------:R-:W-:Y:S02]  /*3180*/  FFMA R12, R12, R11, R12 ;  /* 0x0000000b0c0c7223 */ /* 0x000fe4000000000c */
[----:B------:R-:W-:-:S04]  /*3190*/  FFMA R2, R7, 1.925963033500011079e-08, R2 ;  /* 0x32a5706007027823 */ /* 0x000fc80000000002 */
[----:B------:R-:W0:Y:S02]  /*31a0*/  MUFU.EX2 R7, R2 ;  /* 0x0000000200077308 */ /* 0x000e240000000800 */
[----:B0-----:R-:W-:-:S06]  /*31b0*/  FMUL R9, R0, R7 ;  /* 0x0000000700097220 */ /* 0x001fcc0000400000 */
[----:B------:R-:W0:Y:S01]  /*31c0*/  FCHK P0, R9, R15 ;  /* 0x0000000f09007302 */ /* 0x000e220000000000 */
[----:B------:R-:W-:-:S04]  /*31d0*/  FFMA R0, R12, R9, RZ ;  /* 0x000000090c007223 */ /* 0x000fc800000000ff */
[----:B------:R-:W-:-:S04]  /*31e0*/  FFMA R7, R0, -R15, R9 ;  /* 0x8000000f00077223 */ /* 0x000fc80000000009 */
[----:B------:R-:W-:Y:S01]  /*31f0*/  FFMA R12, R12, R7, R0 ;  /* 0x000000070c0c7223 */ /* 0x000fe20000000000 */
[----:B0-----:R-:W-:Y:S06]  /*3200*/  @!P0 BRA `(.L_x_28) ;  /* 0x0000000000108947 */ /* 0x001fec0003800000 */
[----:B------:R-:W-:Y:S02]  /*3210*/  MOV R0, R9 ;  /* 0x0000000900007202 */ /* 0x000fe40000000f00 */
[----:B------:R-:W-:-:S07]  /*3220*/  MOV R2, 0x3240 ;  /* 0x0000324000027802 */ /* 0x000fce0000000f00 */
[----:B------:R-:W-:Y:S05]  /*3230*/  CALL.REL.NOINC `($__internal_0_$__cuda_sm3x_div_rn_noftz_f32_slowpath) ;  /* 0x0000001000887944 */ /* 0x000fea0003c00000 */
[----:B------:R-:W-:-:S07]  /*3240*/  MOV R12, R0 ;  /* 0x00000000000c7202 */ /* 0x000fce0000000f00 */
.L_x_28:
[----:B------:R-:W-:Y:S05]  /*3250*/  BSYNC.RECONVERGENT B3 ;  /* 0x0000000000037941 */ /* 0x000fea0003800200 */
.L_x_27:
[----:B------:R-:W-:Y:S02]  /*3260*/  HFMA2 R0, -RZ, RZ, 0.96630859375, -0.0022525787353515625 ;  /* 0x3bbb989dff007431 */ /* 0x000fe400000001ff */
[----:B------:R-:W-:Y:S01]  /*3270*/  HADD2.F32 R13, -RZ, R13.H1_H1 ;  /* 0x3000000dff0d7230 */ /* 0x000fe20000004100 */
[----:B------:R-:W0:Y:S01]  /*3280*/  MUFU.RCP R4, R15 ;  /* 0x0000000f00047308 */ /* 0x000e220000001000 */
[----:B------:R-:W-:Y:S01]  /*3290*/  IMAD.MOV.U32 R7, RZ, RZ, 0x437c0000 ;  /* 0x437c0000ff077424 */ /* 0x000fe200078e00ff */
[----:B------:R-:W-:Y:S02]  /*32a0*/  BSSY.RECONVERGENT B3, `(.L_x_29) ;  /* 0x0000014000037945 */ /* 0x000fe40003800200 */
[----:B------:R-:W-:-:S04]  /*32b0*/  FADD R13, -R14, R13 ;  /* 0x0000000d0e0d7221 */ /* 0x000fc80000000100 */
[----:B------:R-:W-:-:S04]  /*32c0*/  FFMA.SAT R0, R13, R0, 0.5 ;  /* 0x3f0000000d007423 */ /* 0x000fc80000002000 */
[----:B------:R-:W-:-:S04]  /*32d0*/  FFMA.RM R0, R0, R7, 12582913 ;  /* 0x4b40000100007423 */ /* 0x000fc80000004007 */
[C---:B------:R-:W-:Y:S01]  /*32e0*/  FADD R2, R0.reuse, -12583039 ;  /* 0xcb40007f00027421 */ /* 0x040fe20000000000 */
[----:B------:R-:W-:Y:S01]  /*32f0*/  SHF.L.U32 R0, R0, 0x17, RZ ;  /* 0x0000001700007819 */ /* 0x000fe200000006ff */
[----:B0-----:R-:W-:Y:S02]  /*3300*/  FFMA R11, R4, -R15, 1 ;  /* 0x3f800000040b7423 */ /* 0x001fe4000000080f */
[----:B------:R-:W-:-:S04]  /*3310*/  FFMA R2, R13, 1.4426950216293334961, -R2 ;  /* 0x3fb8aa3b0d027823 */ /* 0x000fc80000000802 */
[----:B------:R-:W-:-:S04]  /*3320*/  FFMA R2, R13, 1.925963033500011079e-08, R2 ;  /* 0x32a570600d027823 */ /* 0x000fc80000000002 */
[----:B------:R-:W0:Y:S02]  /*3330*/  MUFU.EX2 R7, R2 ;  /* 0x0000000200077308 */ /* 0x000e240000000800 */
[----:B0-----:R-:W-:Y:S01]  /*3340*/  FMUL R9, R0, R7 ;  /* 0x0000000700097220 */ /* 0x001fe20000400000 */
[----:B------:R-:W-:-:S05]  /*3350*/  FFMA R0, R4, R11, R4 ;  /* 0x0000000b04007223 */ /* 0x000fca0000000004 */
        /* <DEDUP_REMOVED lines=8> */
.L_x_30:
[----:B------:R-:W-:Y:S05]  /*33e0*/  BSYNC.RECONVERGENT B3 ;  /* 0x0000000000037941 */ /* 0x000fea0003800200 */
.L_x_29:
[----:B------:R-:W-:Y:S02]  /*33f0*/  IADD3 R2, P0, PT, R18, R19, RZ ;  /* 0x0000001312027210 */ /* 0x000fe40007f1e0ff */
[----:B------:R-:W-:Y:S02]  /*3400*/  F2FP.F16.F32.PACK_AB R22, R23, R22 ;  /* 0x000000161716723e */ /* 0x000fe400000000ff */
[----:B------:R-:W-:Y:S02]  /*3410*/  IADD3.X R7, PT, PT, RZ, R3, RZ, P0, !PT ;  /* 0x00000003ff077210 */ /* 0x000fe400007fe4ff */
[----:B------:R-:W-:Y:S02]  /*3420*/  LEA R6, P0, R2, UR12, 0x3 ;  /* 0x0000000c02067c11 */ /* 0x000fe4000f8018ff */
[----:B------:R-:W-:Y:S02]  /*3430*/  F2FP.F16.F32.PACK_AB R23, R0, R12 ;  /* 0x0000000c0017723e */ /* 0x000fe400000000ff */
[----:B------:R-:W-:-:S05]  /*3440*/  LEA.HI.X R7, R2, UR13, R7, 0x3, P0 ;  /* 0x0000000d02077c11 */ /* 0x000fca00080f1c07 */
[----:B------:R1:W-:Y:S04]  /*3450*/  STG.E.64 desc[UR10][R6.64], R22 ;  /* 0x0000001606007986 */ /* 0x0003e8000c101b0a */
.L_x_22:
[----:B--2---:R-:W-:Y:S05]  /*3460*/  BSYNC.RECONVERGENT B2 ;  /* 0x0000000000027941 */ /* 0x004fea0003800200 */
.L_x_21:
[----:B------:R-:W-:Y:S01]  /*3470*/  ISETP.GE.AND P0, PT, R20, UR9, PT ;  /* 0x0000000914007c0c */ /* 0x000fe2000bf06270 */
[----:B------:R-:W-:-:S12]  /*3480*/  BSSY.RECONVERGENT B2, `(.L_x_31) ;  /* 0x0000072000027945 */ /* 0x000fd80003800200 */
[----:B------:R-:W-:Y:S05]  /*3490*/  @P0 BRA `(.L_x_32) ;  /* 0x0000000400c00947 */ /* 0x000fea0003800000 */
[----:B------:R-:W-:Y:S01]  /*34a0*/  IMAD.WIDE.U32 R12, R21, 0x8, R26 ;  /* 0x00000008150c7825 */ /* 0x000fe200078e001a */
[----:B------:R-:W2:Y:S05]  /*34b0*/  LDS.64 R14, [R16] ;  /* 0x00000000100e7984 */ /* 0x000eaa0000000a00 */
[----:B------:R-:W1:Y:S01]  /*34c0*/  LDG.E.64 R12, desc[UR10][R12.64] ;  /* 0x0000000a0c0c7981 */ /* 0x000e62000c1e1b00 */
[----:B------:R-:W-:Y:S01]  /*34d0*/  HFMA2 R9, -RZ, RZ, 3.7421875, 0 ;  /* 0x437c0000ff097431 */ /* 0x000fe200000001ff */
[----:B------:R-:W-:Y:S01]  /*34e0*/  MOV R0, 0x3bbb989d ;  /* 0x3bbb989d00007802 */ /* 0x000fe20000000f00 */
[----:B------:R-:W-:Y:S01]  /*34f0*/  BSSY.RECONVERGENT B3, `(.L_x_33) ;  /* 0x0000016000037945 */ /* 0x000fe20003800200 */
[----:B--2---:R-:W2:Y:S01]  /*3500*/  MUFU.RCP R4, R15 ;  /* 0x0000000f00047308 */ /* 0x004ea20000001000 */
[----:B-1----:R-:W-:-:S05]  /*3510*/  HADD2.F32 R7, -RZ, R12.H0_H0 ;  /* 0x2000000cff077230 */ /* 0x002fca0000004100 */
[----:B------:R-:W-:-:S04]  /*3520*/  FADD R7, -R14, R7 ;  /* 0x000000070e077221 */ /* 0x000fc80000000100 */
[----:B------:R-:W-:-:S04]  /*3530*/  FFMA.SAT R0, R7, R0, 0.5 ;  /* 0x3f00000007007423 */ /* 0x000fc80000002000 */
[----:B------:R-:W-:Y:S01]  /*3540*/  FFMA.RM R0, R0, R9, 12582913 ;  /* 0x4b40000100007423 */ /* 0x000fe20000004009 */
[----:B--2---:R-:W-:-:S03]  /*3550*/  FFMA R9, R4, -R15, 1 ;  /* 0x3f80000004097423 */ /* 0x004fc6000000080f */
[C---:B------:R-:W-:Y:S01]  /*3560*/  FADD R2, R0.reuse, -12583039 ;  /* 0xcb40007f00027421 */ /* 0x040fe20000000000 */
[----:B------:R-:W-:Y:S02]  /*3570*/  IMAD.SHL.U32 R0, R0, 0x800000, RZ ;  /* 0x0080000000007824 */ /* 0x000fe400078e00ff */
[----:B------:R-:W-:Y:S01]  /*3580*/  FFMA R9, R4, R9, R4 ;  /* 0x0000000904097223 */ /* 0x000fe20000000004 */
        /* <DEDUP_REMOVED lines=10> */
[----:B0-----:R-:W-:Y:S05]  /*3630*/  CALL.REL.NOINC `($__internal_0_$__cuda_sm3x_div_rn_noftz_f32_slowpath) ;  /* 0x0000000c00887944 */ /* 0x001fea0003c00000 */
[----:B------:R-:W-:-:S07]  /*3640*/  MOV R22, R0 ;  /* 0x0000000000167202 */ /* 0x000fce0000000f00 */
.L_x_34:
[----:B------:R-:W-:Y:S05]  /*3650*/  BSYNC.RECONVERGENT B3 ;  /* 0x0000000000037941 */ /* 0x000fea0003800200 */
.L_x_33:
        /* <DEDUP_REMOVED lines=24> */
[----:B------:R-:W-:-:S07]  /*37e0*/  IMAD.MOV.U32 R23, RZ, RZ, R0 ;  /* 0x000000ffff177224 */ /* 0x000fce00078e0000 */
.L_x_36:
[----:B------:R-:W-:Y:S05]  /*37f0*/  BSYNC.RECONVERGENT B3 ;  /* 0x0000000000037941 */ /* 0x000fea0003800200 */
.L_x_35:
[----:B------:R-:W-:Y:S02]  /*3800*/  HFMA2 R0, -RZ, RZ, 0.96630859375, -0.0022525787353515625 ;  /* 0x3bbb989dff007431 */ /* 0x000fe400000001ff */
[----:B------:R-:W-:Y:S01]  /*3810*/  HADD2.F32 R7, -RZ, R13.H0_H0 ;  /* 0x2000000dff077230 */ /* 0x000fe20000004100 */
[----:B------:R-:W-:Y:S01]  /*3820*/  MOV R9, 0x437c0000 ;  /* 0x437c000000097802 */ /* 0x000fe20000000f00 */
[----:B------:R-:W0:Y:S01]  /*3830*/  MUFU.RCP R12, R15 ;  /* 0x0000000f000c7308 */ /* 0x000e220000001000 */
[----:B------:R-:W-:Y:S02]  /*3840*/  BSSY.RECONVERGENT B3, `(.L_x_37) ;  /* 0x0000015000037945 */ /* 0x000fe40003800200 */
        /* <DEDUP_REMOVED lines=20> */
.L_x_38:
[----:B------:R-:W-:Y:S05]  /*3990*/  BSYNC.RECONVERGENT B3 ;  /* 0x0000000000037941 */ /* 0x000fea0003800200 */
.L_x_37:
[----:B------:R-:W-:Y:S02]  /*39a0*/  HADD2.F32 R13, -RZ, R13.H1_H1 ;  /* 0x3000000dff0d7230 */ /* 0x000fe40000004100 */
        /* <DEDUP_REMOVED lines=23> */
.L_x_40:
[----:B------:R-:W-:Y:S05]  /*3b20*/  BSYNC.RECONVERGENT B3 ;  /* 0x0000000000037941 */ /* 0x000fea0003800200 */
.L_x_39:
[----:B------:R-:W-:Y:S02]  /*3b30*/  IADD3 R2, P0, PT, R18, R21, RZ ;  /* 0x0000001512027210 */ /* 0x000fe40007f1e0ff */
[----:B------:R-:W-:Y:S02]  /*3b40*/  F2FP.F16.F32.PACK_AB R22, R23, R22 ;  /* 0x000000161716723e */ /* 0x000fe400000000ff */
[----:B------:R-:W-:Y:S02]  /*3b50*/  IADD3.X R7, PT, PT, RZ, R3, RZ, P0, !PT ;  /* 0x00000003ff077210 */ /* 0x000fe400007fe4ff */
[----:B------:R-:W-:Y:S02]  /*3b60*/  LEA R6, P0, R2, UR12, 0x3 ;  /* 0x0000000c02067c11 */ /* 0x000fe4000f8018ff */
[----:B------:R-:W-:Y:S02]  /*3b70*/  F2FP.F16.F32.PACK_AB R23, R0, R12 ;  /* 0x0000000c0017723e */ /* 0x000fe400000000ff */
[----:B------:R-:W-:-:S05]  /*3b80*/  LEA.HI.X R7, R2, UR13, R7, 0x3, P0 ;  /* 0x0000000d02077c11 */ /* 0x000fca00080f1c07 */
[----:B------:R2:W-:Y:S04]  /*3b90*/  STG.E.64 desc[UR10][R6.64], R22 ;  /* 0x0000001606007986 */ /* 0x0005e8000c101b0a */
.L_x_32:
[----:B------:R-:W-:Y:S05]  /*3ba0*/  BSYNC.RECONVERGENT B2 ;  /* 0x0000000000027941 */ /* 0x000fea0003800200 */
.L_x_31:
[----:B------:R-:W-:Y:S01]  /*3bb0*/  UIADD3 UR6, UPT, UPT, UR6, 0x2, URZ ;  /* 0x0000000206067890 */ /* 0x000fe2000fffe0ff */
[----:B------:R-:W-:Y:S01]  /*3bc0*/  IMAD.U32 R0, RZ, RZ, UR8 ;  /* 0x00000008ff007e24 */ /* 0x000fe2000f8e00ff */
[----:B------:R-:W-:Y:S01]  /*3bd0*/  MOV R4, UR8 ;  /* 0x0000000800047c02 */ /* 0x000fe20008000f00 */
[----:B------:R-:W-:Y:S02]  /*3be0*/  ULEA UR4, UR8, UR4, 0x1 ;  /* 0x0000000408047291 */ /* 0x000fe4000f8e08ff */
[----:B-12---:R-:W-:Y:S01]  /*3bf0*/  MOV R7, UR8 ;  /* 0x0000000800077c02 */ /* 0x006fe20008000f00 */
[----:B------:R-:W-:Y:S01]  /*3c00*/  UISETP.NE.AND UP0, UPT, UR6, URZ, UPT ;  /* 0x000000ff0600728c */ /* 0x000fe2000bf05270 */
[----:B------:R-:W-:Y:S01]  /*3c10*/  MOV R2, UR8 ;  /* 0x0000000800027c02 */ /* 0x000fe20008000f00 */
[----:B------:R-:W-:Y:S01]  /*3c20*/  IMAD R17, R4, 0x8, R17 ;  /* 0x0000000804117824 */ /* 0x000fe200078e0211 */
[----:B------:R-:W-:Y:S02]  /*3c30*/  LEA R20, R7, R20, 0x3 ;  /* 0x0000001407147211 */ /* 0x000fe400078e18ff */
[----:B------:R-:W-:-:S02]  /*3c40*/  LEA R21, R0, R21, 0x1 ;  /* 0x0000001500157211 */ /* 0x000fc400078e08ff */
[----:B------:R-:W-:Y:S02]  /*3c50*/  LEA R19, R2, R19, 0x1 ;  /* 0x0000001302137211 */ /* 0x000fe400078e08ff */
[----:B------:R-:W-:Y:S05]  /*3c60*/  BRA.U UP0, `(.L_x_41) ;  /* 0xfffffff100307547 */ /* 0x000fea000b83ffff */
.L_x_20:
[----:B------:R-:W-:-:S04]  /*3c70*/  ULOP3.LUT UR7, UR5, 0x1, URZ, 0xc0, !UPT ;  /* 0x0000000105077892 */ /* 0x000fc8000f8ec0ff */
[----:B------:R-:W-:-:S06]  /*3c80*/  UISETP.NE.U32.AND UP0, UPT, UR7, 0x1, UPT ;  /* 0x000000010700788c */ /* 0x000fcc000bf05070 */
[----:B------:R-:W-:-:S13]  /*3c90*/  PLOP3.LUT P0, PT, PT, PT, UP0, 0x80, 0x8 ;  /* 0x000000000008781c */ /* 0x000fda0003f0f008 */
[----:B------:R-:W-:Y:S05]  /*3ca0*/  @!P0 EXIT ;  /* 0x000000000000894d */ /* 0x000fea0003800000 */
[----:B------:R-:W1:Y:S01]  /*3cb0*/  LDCU UR5, c[0x0][0x394] ;  /* 0x00007280ff0577ac */ /* 0x000e620008000800 */
[----:B------:R-:W-:-:S04]  /*3cc0*/  IADD3 R5, PT, PT, R5, UR4, RZ ;  /* 0x0000000405057c10 */ /* 0x000fc8000fffe0ff */
[----:B------:R-:W-:-:S04]  /*3cd0*/  SHF.L.U32 R0, R5, 0x2, RZ ;  /* 0x0000000205007819 */ /* 0x000fc800000006ff */
[----:B-1----:R-:W-:-:S13]  /*3ce0*/  ISETP.GE.AND P0, PT, R0, UR5, PT ;  /* 0x0000000500007c0c */ /* 0x002fda000bf06270 */
[----:B------:R-:W-:Y:S05]  /*3cf0*/  @P0 EXIT ;  /* 0x000000000000094d */ /* 0x000fea0003800000 */
[----:B------:R-:W-:Y:S01]  /*3d00*/  IMAD.WIDE.U32 R12, R5, 0x8, R26 ;  /* 0x00000008050c7825 */ /* 0x000fe200078e001a */
[----:B0-----:R-:W0:Y:S05]  /*3d10*/  LDS.64 R16, [R16] ;  /* 0x0000000010107984 */ /* 0x001e2a0000000a00 */
[----:B------:R-:W2:Y:S01]  /*3d20*/  LDG.E.64 R12, desc[UR10][R12.64] ;  /* 0x0000000a0c0c7981 */ /* 0x000ea2000c1e1b00 */
[----:B------:R-:W-:Y:S01]  /*3d30*/  HFMA2 R9, -RZ, RZ, 3.7421875, 0 ;  /* 0x437c0000ff097431 */ /* 0x000fe200000001ff */
[----:B------:R-:W-:Y:S01]  /*3d40*/  MOV R0, 0x3bbb989d ;  /* 0x3bbb989d00007802 */ /* 0x000fe20000000f00 */
[----:B------:R-:W-:Y:S01]  /*3d50*/  BSSY.RECONVERGENT B2, `(.L_x_42) ;  /* 0x0000017000027945 */ /* 0x000fe20003800200 */
[----:B0-----:R-:W0:Y:S01]  /*3d60*/  MUFU.RCP R4, R17 ;  /* 0x0000001100047308 */ /* 0x001e220000001000 */
[----:B--2---:R-:W-:-:S05]  /*3d70*/  HADD2.F32 R7, -RZ, R12.H0_H0 ;  /* 0x2000000cff077230 */ /* 0x004fca0000004100 */
[----:B------:R-:W-:-:S04]  /*3d80*/  FADD R7, -R16, R7 ;  /* 0x0000000710077221 */ /* 0x000fc80000000100 */
[----:B------:R-:W-:-:S04]  /*3d90*/  FFMA.SAT R0, R7, R0, 0.5 ;  /* 0x3f00000007007423 */ /* 0x000fc80000002000 */
[----:B------:R-:W-:Y:S01]  /*3da0*/  FFMA.RM R0, R0, R9, 12582913 ;  /* 0x4b40000100007423 */ /* 0x000fe20000004009 */
[----:B0-----:R-:W-:-:S03]  /*3db0*/  FFMA R9, R4, -R17, 1 ;  /* 0x3f80000004097423 */ /* 0x001fc60000000811 */
[C---:B------:R-:W-:Y:S01]  /*3dc0*/  FADD R2, R0.reuse, -12583039 ;  /* 0xcb40007f00027421 */ /* 0x040fe20000000000 */
[----:B------:R-:W-:Y:S01]  /*3dd0*/  SHF.L.U32 R0, R0, 0x17, RZ ;  /* 0x0000001700007819 */ /* 0x000fe200000006ff */
[----:B------:R-:W-:Y:S02]  /*3de0*/  FFMA R9, R4, R9, R4 ;  /* 0x0000000904097223 */ /* 0x000fe40000000004 */
[----:B------:R-:W-:-:S04]  /*3df0*/  FFMA R2, R7, 1.4426950216293334961, -R2 ;  /* 0x3fb8aa3b07027823 */ /* 0x000fc80000000802 */
        /* <DEDUP_REMOVED lines=8> */
[----:B------:R-:W-:Y:S01]  /*3e80*/  IMAD.MOV.U32 R15, RZ, RZ, R17 ;  /* 0x000000ffff0f7224 */ /* 0x000fe200078e0011 */
[----:B------:R-:W-:-:S07]  /*3e90*/  MOV R2, 0x3eb0 ;  /* 0x00003eb000027802 */ /* 0x000fce0000000f00 */
[----:B------:R-:W-:Y:S05]  /*3ea0*/  CALL.REL.NOINC `($__internal_0_$__cuda_sm3x_div_rn_noftz_f32_slowpath) ;  /* 0x00000004006c7944 */ /* 0x000fea0003c00000 */
[----:B------:R-:W-:-:S07]  /*3eb0*/  MOV R14, R0 ;  /* 0x00000000000e7202 */ /* 0x000fce0000000f00 */
.L_x_43:
[----:B------:R-:W-:Y:S05]  /*3ec0*/  BSYNC.RECONVERGENT B2 ;  /* 0x0000000000027941 */ /* 0x000fea0003800200 */
.L_x_42:
[----:B------:R-:W-:Y:S02]  /*3ed0*/  HFMA2 R0, -RZ, RZ, 0.96630859375, -0.0022525787353515625 ;  /* 0x3bbb989dff007431 */ /* 0x000fe400000001ff */
[----:B------:R-:W-:Y:S01]  /*3ee0*/  HADD2.F32 R7, -RZ, R12.H1_H1 ;  /* 0x3000000cff077230 */ /* 0x000fe20000004100 */
        /* <DEDUP_REMOVED lines=19> */
[----:B------:R-:W-:Y:S01]  /*4020*/  MOV R0, R4 ;  /* 0x0000000400007202 */ /* 0x000fe20000000f00 */
[----:B------:R-:W-:Y:S01]  /*4030*/  IMAD.MOV.U32 R15, RZ, RZ, R17 ;  /* 0x000000ffff0f7224 */ /* 0x000fe200078e0011 */
[----:B------:R-:W-:-:S07]  /*4040*/  MOV R2, 0x4060 ;  /* 0x0000406000027802 */ /* 0x000fce0000000f00 */
[----:B------:R-:W-:Y:S05]  /*4050*/  CALL.REL.NOINC `($__internal_0_$__cuda_sm3x_div_rn_noftz_f32_slowpath) ;  /* 0x0000000400007944 */ /* 0x000fea0003c00000 */
[----:B------:R-:W-:-:S07]  /*4060*/  MOV R19, R0 ;  /* 0x0000000000137202 */ /* 0x000fce0000000f00 */
.L_x_45:
[----:B------:R-:W-:Y:S05]  /*4070*/  BSYNC.RECONVERGENT B2 ;  /* 0x0000000000027941 */ /* 0x000fea0003800200 */
.L_x_44:
        /* <DEDUP_REMOVED lines=26> */
.L_x_47:
[----:B------:R-:W-:Y:S05]  /*4220*/  BSYNC.RECONVERGENT B2 ;  /* 0x0000000000027941 */ /* 0x000fea0003800200 */
.L_x_46:
        /* <DEDUP_REMOVED lines=22> */
[----:B------:R-:W-:Y:S02]  /*4390*/  MOV R0, R9 ;  /* 0x0000000900007202 */ /* 0x000fe40000000f00 */
[----:B------:R-:W-:-:S07]  /*43a0*/  MOV R2, 0x43c0 ;  /* 0x000043c000027802 */ /* 0x000fce0000000f00 */
[----:B------:R-:W-:Y:S05]  /*43b0*/  CALL.REL.NOINC `($__internal_0_$__cuda_sm3x_div_rn_noftz_f32_slowpath) ;  /* 0x0000000000287944 */ /* 0x000fea0003c00000 */
.L_x_49:
[----:B------:R-:W-:Y:S05]  /*43c0*/  BSYNC.RECONVERGENT B2 ;  /* 0x0000000000027941 */ /* 0x000fea0003800200 */
.L_x_48:
[----:B------:R-:W0:Y:S01]  /*43d0*/  LDCU.64 UR4, c[0x0][0x388] ;  /* 0x00007100ff0477ac */ /* 0x000e220008000a00 */
[----:B------:R-:W-:Y:S02]  /*43e0*/  IADD3 R5, P0, PT, R18, R5, RZ ;  /* 0x0000000512057210 */ /* 0x000fe40007f1e0ff */
[----:B------:R-:W-:Y:S02]  /*43f0*/  F2FP.F16.F32.PACK_AB R14, R19, R14 ;  /* 0x0000000e130e723e */ /* 0x000fe400000000ff */
[----:B------:R-:W-:Y:S01]  /*4400*/  F2FP.F16.F32.PACK_AB R15, R0, R12 ;  /* 0x0000000c000f723e */ /* 0x000fe200000000ff */
[----:B------:R-:W-:Y:S01]  /*4410*/  IMAD.X R4, RZ, RZ, R3, P0 ;  /* 0x000000ffff047224 */ /* 0x000fe200000e0603 */
[----:B0-----:R-:W-:-:S04]  /*4420*/  LEA R2, P0, R5, UR4, 0x3 ;  /* 0x0000000405027c11 */ /* 0x001fc8000f8018ff */
[----:B------:R-:W-:-:S05]  /*4430*/  LEA.HI.X R3, R5, UR5, R4, 0x3, P0 ;  /* 0x0000000505037c11 */ /* 0x000fca00080f1c04 */
[----:B------:R-:W-:Y:S01]  /*4440*/  STG.E.64 desc[UR10][R2.64], R14 ;  /* 0x0000000e02007986 */ /* 0x000fe2000c101b0a */
[----:B------:R-:W-:Y:S05]  /*4450*/  EXIT ;  /* 0x000000000000794d */ /* 0x000fea0003800000 */
        .weak           $__internal_0_$__cuda_sm3x_div_rn_noftz_f32_slowpath
        .type           $__internal_0_$__cuda_sm3x_div_rn_noftz_f32_slowpath,@function
        .size           $__internal_0_$__cuda_sm3x_div_rn_noftz_f32_slowpath,(.L_x_62 - $__internal_0_$__cuda_sm3x_div_rn_noftz_f32_slowpath)
$__internal_0_$__cuda_sm3x_div_rn_noftz_f32_slowpath:
[----:B------:R-:W-:Y:S01]  /*4460*/  SHF.R.U32.HI R4, RZ, 0x17, R15 ;  /* 0x00000017ff047819 */ /* 0x000fe2000001160f */
[----:B------:R-:W-:Y:S01]  /*4470*/  BSSY.RECONVERGENT B0, `(.L_x_50) ;  /* 0x0000065000007945 */ /* 0x000fe20003800200 */
[----:B------:R-:W-:Y:S02]  /*4480*/  SHF.R.U32.HI R11, RZ, 0x17, R0 ;  /* 0x00000017ff0b7819 */ /* 0x000fe40000011600 */
[----:B------:R-:W-:Y:S02]  /*4490*/  LOP3.LUT R4, R4, 0xff, RZ, 0xc0, !PT ;  /* 0x000000ff04047812 */ /* 0x000fe400078ec0ff */
[----:B------:R-:W-:Y:S02]  /*44a0*/  LOP3.LUT R11, R11, 0xff, RZ, 0xc0, !PT ;  /* 0x000000ff0b0b7812 */ /* 0x000fe400078ec0ff */
[----:B------:R-:W-:Y:S02]  /*44b0*/  IADD3 R6, PT, PT, R4, -0x1, RZ ;  /* 0xffffffff04067810 */ /* 0x000fe40007ffe0ff */
[----:B------:R-:W-:-:S02]  /*44c0*/  IADD3 R7, PT, PT, R11, -0x1, RZ ;  /* 0xffffffff0b077810 */ /* 0x000fc40007ffe0ff */
[----:B------:R-:W-:-:S04]  /*44d0*/  ISETP.GT.U32.AND P0, PT, R6, 0xfd, PT ;  /* 0x000000fd0600780c */ /* 0x000fc80003f04070 */
[----:B------:R-:W-:Y:S02]  /*44e0*/  ISETP.GT.U32.OR P0, PT, R7, 0xfd, P0 ;  /* 0x000000fd0700780c */ /* 0x000fe40000704470 */
[----:B------:R-:W-:-:S11]  /*44f0*/  MOV R7, R15 ;  /* 0x0000000f00077202 */ /* 0x000fd60000000f00 */
[----:B------:R-:W-:Y:S01]  /*4500*/  @!P0 MOV R6, RZ ;  /* 0x000000ff00068202 */ /* 0x000fe20000000f00 */
[----:B------:R-:W-:Y:S06]  /*4510*/  @!P0 BRA `(.L_x_51) ;  /* 0x0000000000648947 */ /* 0x000fec0003800000 */
[----:B------:R-:W-:Y:S02]  /*4520*/  FSETP.GTU.FTZ.AND P0, PT, |R0|, +INF , PT ;  /* 0x7f8000000000780b */ /* 0x000fe40003f1c200 */
[----:B------:R-:W-:-:S04]  /*4530*/  FSETP.GTU.FTZ.AND P1, PT, |R15|, +INF , PT ;  /* 0x7f8000000f00780b */ /* 0x000fc80003f3c200 */
[----:B------:R-:W-:-:S13]  /*4540*/  PLOP3.LUT P0, PT, P0, P1, PT, 0xf8, 0x8f ;  /* 0x00000000008f781c */ /* 0x000fda0000703f70 */
[----:B------:R-:W-:Y:S05]  /*4550*/  @P0 BRA `(.L_x_52) ;  /* 0x0000000400540947 */ /* 0x000fea0003800000 */
[----:B------:R-:W-:-:S13]  /*4560*/  LOP3.LUT P0, RZ, R7, 0x7fffffff, R0, 0xc8, !PT ;  /* 0x7fffffff07ff7812 */ /* 0x000fda000780c800 */
[----:B------:R-:W-:Y:S05]  /*4570*/  @!P0 BRA `(.L_x_53) ;  /* 0x0000000400448947 */ /* 0x000fea0003800000 */
[C---:B------:R-:W-:Y:S02]  /*4580*/  FSETP.NEU.FTZ.AND P0, PT, |R0|.reuse, +INF , PT ;  /* 0x7f8000000000780b */ /* 0x040fe40003f1d200 */
[----:B------:R-:W-:Y:S02]  /*4590*/  FSETP.NEU.FTZ.AND P2, PT, |R15|, +INF , PT ;  /* 0x7f8000000f00780b */ /* 0x000fe40003f5d200 */
[----:B------:R-:W-:-:S11]  /*45a0*/  FSETP.NEU.FTZ.AND P1, PT, |R0|, +INF , PT ;  /* 0x7f8000000000780b */ /* 0x000fd60003f3d200 */
[----:B------:R-:W-:Y:S05]  /*45b0*/  @!P2 BRA !P0, `(.L_x_53) ;  /* 0x000000040034a947 */ /* 0x000fea0004000000 */
[----:B------:R-:W-:-:S04]  /*45c0*/  LOP3.LUT P0, RZ, R0, 0x7fffffff, RZ, 0xc0, !PT ;  /* 0x7fffffff00ff7812 */ /* 0x000fc8000780c0ff */
[----:B------:R-:W-:-:S13]  /*45d0*/  PLOP3.LUT P0, PT, P2, P0, PT, 0x2f, 0xf2 ;  /* 0x0000000000f2781c */ /* 0x000fda0001700577 */
[----:B------:R-:W-:Y:S05]  /*45e0*/  @P0 BRA `(.L_x_54) ;  /* 0x0000000400200947 */ /* 0x000fea0003800000 */
[----:B------:R-:W-:-:S04]  /*45f0*/  LOP3.LUT P0, RZ, R7, 0x7fffffff, RZ, 0xc0, !PT ;  /* 0x7fffffff07ff7812 */ /* 0x000fc8000780c0ff */
[----:B------:R-:W-:-:S13]  /*4600*/  PLOP3.LUT P0, PT, P1, P0, PT, 0x2f, 0xf2 ;  /* 0x0000000000f2781c */ /* 0x000fda0000f00577 */
[----:B------:R-:W-:Y:S05]  /*4610*/  @P0 BRA `(.L_x_55) ;  /* 0x0000000400080947 */ /* 0x000fea0003800000 */
[----:B------:R-:W-:-:S04]  /*4620*/  IADD3 R6, PT, PT, R11, -0x1, RZ ;  /* 0xffffffff0b067810 */ /* 0x000fc80007ffe0ff */
[----:B------:R-:W-:Y:S02]  /*4630*/  ISETP.GE.AND P0, PT, R6, RZ, PT ;  /* 0x000000ff0600720c */ /* 0x000fe40003f06270 */
[----:B------:R-:W-:-:S04]  /*4640*/  IADD3 R6, PT, PT, R4, -0x1, RZ ;  /* 0xffffffff04067810 */ /* 0x000fc80007ffe0ff */
[----:B------:R-:W-:-:S07]  /*4650*/  ISETP.GE.AND P1, PT, R6, RZ, PT ;  /* 0x000000ff0600720c */ /* 0x000fce0003f26270 */
[----:B------:R-:W-:Y:S01]  /*4660*/  @P0 IMAD.MOV.U32 R6, RZ, RZ, RZ ;  /* 0x000000ffff060224 */ /* 0x000fe200078e00ff */
[----:B------:R-:W-:Y:S01]  /*4670*/  @!P0 MOV R6, 0xffffffc0 ;  /* 0xffffffc000068802 */ /* 0x000fe20000000f00 */
[----:B------:R-:W-:-:S04]  /*4680*/  @!P0 FFMA R0, R0, 1.84467440737095516160e+19, RZ ;  /* 0x5f80000000008823 */ /* 0x000fc800000000ff */
[----:B------:R-:W-:Y:S01]  /*4690*/  @!P1 FFMA R7, R15, 1.84467440737095516160e+19, RZ ;  /* 0x5f8000000f079823 */ /* 0x000fe200000000ff */
[----:B------:R-:W-:-:S07]  /*46a0*/  @!P1 IADD3 R6, PT, PT, R6, 0x40, RZ ;  /* 0x0000004006069810 */ /* 0x000fce0007ffe0ff */
.L_x_51:
[----:B------:R-:W-:Y:S01]  /*46b0*/  LEA R24, R4, 0xc0800000, 0x17 ;  /* 0xc080000004187811 */ /* 0x000fe200078eb8ff */
[----:B------:R-:W-:Y:S01]  /*46c0*/  BSSY.RECONVERGENT B1, `(.L_x_56) ;  /* 0x0000036000017945 */ /* 0x000fe20003800200 */
[----:B------:R-:W-:Y:S02]  /*46d0*/  IADD3 R11, PT, PT, R11, -0x7f, RZ ;  /* 0xffffff810b0b7810 */ /* 0x000fe40007ffe0ff */
[----:B------:R-:W-:-:S03]  /*46e0*/  IADD3 R24, PT, PT, -R24, R7, RZ ;  /* 0x0000000718187210 */ /* 0x000fc60007ffe1ff */
[C---:B------:R-:W-:Y:S01]  /*46f0*/  IMAD R0, R11.reuse, -0x800000, R0 ;  /* 0xff8000000b007824 */ /* 0x040fe200078e0200 */
[----:B------:R-:W0:Y:S01]  /*4700*/  MUFU.RCP R8, R24 ;  /* 0x0000001800087308 */ /* 0x000e220000001000 */
[----:B------:R-:W-:Y:S01]  /*4710*/  FADD.FTZ R9, -R24, -RZ ;  /* 0x800000ff18097221 */ /* 0x000fe20000010100 */
[----:B------:R-:W-:-:S04]  /*4720*/  IADD3 R11, PT, PT, R11, 0x7f, -R4 ;  /* 0x0000007f0b0b7810 */ /* 0x000fc80007ffe804 */
[----:B------:R-:W-:Y:S01]  /*4730*/  IADD3 R11, PT, PT, R11, R6, RZ ;  /* 0x000000060b0b7210 */ /* 0x000fe20007ffe0ff */
[----:B0-----:R-:W-:-:S04]  /*4740*/  FFMA R7, R8, R9, 1 ;  /* 0x3f80000008077423 */ /* 0x001fc80000000009 */
[----:B------:R-:W-:-:S04]  /*4750*/  FFMA R7, R8, R7, R8 ;  /* 0x0000000708077223 */ /* 0x000fc80000000008 */
[----:B------:R-:W-:-:S04]  /*4760*/  FFMA R8, R0, R7, RZ ;  /* 0x0000000700087223 */ /* 0x000fc800000000ff */
[----:B------:R-:W-:-:S04]  /*4770*/  FFMA R10, R9, R8, R0 ;  /* 0x00000008090a7223 */ /* 0x000fc80000000000 */
[----:B------:R-:W-:-:S04]  /*4780*/  FFMA R10, R7, R10, R8 ;  /* 0x0000000a070a7223 */ /* 0x000fc80000000008 */
[----:B------:R-:W-:-:S04]  /*4790*/  FFMA R9, R9, R10, R0 ;  /* 0x0000000a09097223 */ /* 0x000fc80000000000 */
[----:B------:R-:W-:-:S05]  /*47a0*/  FFMA R0, R7, R9, R10 ;  /* 0x0000000907007223 */ /* 0x000fca000000000a */
[----:B------:R-:W-:-:S04]  /*47b0*/  SHF.R.U32.HI R4, RZ, 0x17, R0 ;  /* 0x00000017ff047819 */ /* 0x000fc80000011600 */
[----:B------:R-:W-:-:S04]  /*47c0*/  LOP3.LUT R4, R4, 0xff, RZ, 0xc0, !PT ;  /* 0x000000ff04047812 */ /* 0x000fc800078ec0ff */
[----:B------:R-:W-:-:S05]  /*47d0*/  IADD3 R4, PT, PT, R4, R11, RZ ;  /* 0x0000000b04047210 */ /* 0x000fca0007ffe0ff */
[----:B------:R-:W-:-:S05]  /*47e0*/  VIADD R6, R4, 0xffffffff ;  /* 0xffffffff04067836 */ /* 0x000fca0000000000 */
[----:B------:R-:W-:-:S13]  /*47f0*/  ISETP.GE.U32.AND P0, PT, R6, 0xfe, PT ;  /* 0x000000fe0600780c */ /* 0x000fda0003f06070 */
[----:B------:R-:W-:Y:S05]  /*4800*/  @!P0 BRA `(.L_x_57) ;  /* 0x0000000000808947 */ /* 0x000fea0003800000 */
[----:B------:R-:W-:-:S13]  /*4810*/  ISETP.GT.AND P0, PT, R4, 0xfe, PT ;  /* 0x000000fe0400780c */ /* 0x000fda0003f04270 */
[----:B------:R-:W-:Y:S05]  /*4820*/  @P0 BRA `(.L_x_58) ;  /* 0x00000000006c0947 */ /* 0x000fea0003800000 */
[----:B------:R-:W-:-:S13]  /*4830*/  ISETP.GE.AND P0, PT, R4, 0x1, PT ;  /* 0x000000010400780c */ /* 0x000fda0003f06270 */
[----:B------:R-:W-:Y:S05]  /*4840*/  @P0 BRA `(.L_x_59) ;  /* 0x0000000000740947 */ /* 0x000fea0003800000 */
[----:B------:R-:W-:Y:S02]  /*4850*/  ISETP.GE.AND P0, PT, R4, -0x18, PT ;  /* 0xffffffe80400780c */ /* 0x000fe40003f06270 */
[----:B------:R-:W-:-:S11]  /*4860*/  LOP3.LUT R0, R0, 0x80000000, RZ, 0xc0, !PT ;  /* 0x8000000000007812 */ /* 0x000fd600078ec0ff */
[----:B------:R-:W-:Y:S05]  /*4870*/  @!P0 BRA `(.L_x_59) ;  /* 0x0000000000688947 */ /* 0x000fea0003800000 */
[CCC-:B------:R-:W-:Y:S01]  /*4880*/  FFMA.RZ R6, R7.reuse, R9.reuse, R10.reuse ;  /* 0x0000000907067223 */ /* 0x1c0fe2000000c00a */
[CCC-:B------:R-:W-:Y:S01]  /*4890*/  FFMA.RP R8, R7.reuse, R9.reuse, R10.reuse ;  /* 0x0000000907087223 */ /* 0x1c0fe2000000800a */
[----:B------:R-:W-:Y:S01]  /*48a0*/  FFMA.RM R9, R7, R9, R10 ;  /* 0x0000000907097223 */ /* 0x000fe2000000400a */
[----:B------:R-:W-:Y:S02]  /*48b0*/  IADD3 R7, PT, PT, R4, 0x20, RZ ;  /* 0x0000002004077810 */ /* 0x000fe40007ffe0ff */
[----:B------:R-:W-:Y:S02]  /*48c0*/  LOP3.LUT R6, R6, 0x7fffff, RZ, 0xc0, !PT ;  /* 0x007fffff06067812 */ /* 0x000fe400078ec0ff */
[----:B------:R-:W-:Y:S02]  /*48d0*/  ISETP.NE.AND P2, PT, R4, RZ, PT ;  /* 0x000000ff0400720c */ /* 0x000fe40003f45270 */
[----:B------:R-:W-:Y:S02]  /*48e0*/  LOP3.LUT R6, R6, 0x800000, RZ, 0xfc, !PT ;  /* 0x0080000006067812 */ /* 0x000fe400078efcff */
[----:B------:R-:W-:-:S02]  /*48f0*/  ISETP.NE.AND P1, PT, R4, RZ, PT ;  /* 0x000000ff0400720c */ /* 0x000fc40003f25270 */
[----:B------:R-:W-:Y:S02]  /*4900*/  IADD3 R4, PT, PT, -R4, RZ, RZ ;  /* 0x000000ff04047210 */ /* 0x000fe40007ffe1ff */
[----:B------:R-:W-:Y:S02]  /*4910*/  SHF.L.U32 R7, R6, R7, RZ ;  /* 0x0000000706077219 */ /* 0x000fe400000006ff */
[----:B------:R-:W-:Y:S02]  /*4920*/  FSETP.NEU.FTZ.AND P0, PT, R8, R9, PT ;  /* 0x000000090800720b */ /* 0x000fe40003f1d000 */
[----:B------:R-:W-:Y:S02]  /*4930*/  SEL R9, R4, RZ, P2 ;  /* 0x000000ff04097207 */ /* 0x000fe40001000000 */
[----:B------:R-:W-:Y:S02]  /*4940*/  ISETP.NE.AND P1, PT, R7, RZ, P1 ;  /* 0x000000ff0700720c */ /* 0x000fe40000f25270 */
[----:B------:R-:W-:-:S02]  /*4950*/  SHF.R.U32.HI R7, RZ, R9, R6 ;  /* 0x00000009ff077219 */ /* 0x000fc40000011606 */
[----:B------:R-:W-:Y:S02]  /*4960*/  PLOP3.LUT P0, PT, P0, P1, PT, 0xf8, 0x8f ;  /* 0x00000000008f781c */ /* 0x000fe40000703f70 */
[----:B------:R-:W-:Y:S02]  /*4970*/  SHF.R.U32.HI R6, RZ, 0x1, R7 ;  /* 0x00000001ff067819 */ /* 0x000fe40000011607 */
[----:B------:R-:W-:-:S04]  /*4980*/  SEL R9, RZ, 0x1, !P0 ;  /* 0x00000001ff097807 */ /* 0x000fc80004000000 */
[----:B------:R-:W-:-:S04]  /*4990*/  LOP3.LUT R4, R9, 0x1, R6, 0xf8, !PT ;  /* 0x0000000109047812 */ /* 0x000fc800078ef806 */
[----:B------:R-:W-:-:S04]  /*49a0*/  LOP3.LUT R7, R4, R7, RZ, 0xc0, !PT ;  /* 0x0000000704077212 */ /* 0x000fc800078ec0ff */
[----:B------:R-:W-:-:S04]  /*49b0*/  IADD3 R7, PT, PT, R6, R7, RZ ;  /* 0x0000000706077210 */ /* 0x000fc80007ffe0ff */
[----:B------:R-:W-:Y:S01]  /*49c0*/  LOP3.LUT R0, R7, R0, RZ, 0xfc, !PT ;  /* 0x0000000007007212 */ /* 0x000fe200078efcff */
[----:B------:R-:W-:Y:S06]  /*49d0*/  BRA `(.L_x_59) ;  /* 0x0000000000107947 */ /* 0x000fec0003800000 */
.L_x_58:
[----:B------:R-:W-:-:S04]  /*49e0*/  LOP3.LUT R0, R0, 0x80000000, RZ, 0xc0, !PT ;  /* 0x8000000000007812 */ /* 0x000fc800078ec0ff */
[----:B------:R-:W-:Y:S01]  /*49f0*/  LOP3.LUT R0, R0, 0x7f800000, RZ, 0xfc, !PT ;  /* 0x7f80000000007812 */ /* 0x000fe200078efcff */
[----:B------:R-:W-:Y:S06]  /*4a00*/  BRA `(.L_x_59) ;  /* 0x0000000000047947 */ /* 0x000fec0003800000 */
.L_x_57:
[----:B------:R-:W-:-:S07]  /*4a10*/  LEA R0, R11, R0, 0x17 ;  /* 0x000000000b007211 */ /* 0x000fce00078eb8ff */
.L_x_59:
[----:B------:R-:W-:Y:S05]  /*4a20*/  BSYNC.RECONVERGENT B1 ;  /* 0x0000000000017941 */ /* 0x000fea0003800200 */
.L_x_56:
[----:B------:R-:W-:Y:S05]  /*4a30*/  BRA `(.L_x_60) ;  /* 0x0000000000207947 */ /* 0x000fea0003800000 */
.L_x_55:
[----:B------:R-:W-:-:S04]  /*4a40*/  LOP3.LUT R0, R7, 0x80000000, R0, 0x48, !PT ;  /* 0x8000000007007812 */ /* 0x000fc800078e4800 */
[----:B------:R-:W-:Y:S01]  /*4a50*/  LOP3.LUT R0, R0, 0x7f800000, RZ, 0xfc, !PT ;  /* 0x7f80000000007812 */ /* 0x000fe200078efcff */
[----:B------:R-:W-:Y:S06]  /*4a60*/  BRA `(.L_x_60) ;  /* 0x0000000000147947 */ /* 0x000fec0003800000 */
.L_x_54:
[----:B------:R-:W-:Y:S01]  /*4a70*/  LOP3.LUT R0, R7, 0x80000000, R0, 0x48, !PT ;  /* 0x8000000007007812 */ /* 0x000fe200078e4800 */
[----:B------:R-:W-:Y:S06]  /*4a80*/  BRA `(.L_x_60) ;  /* 0x00000000000c7947 */ /* 0x000fec0003800000 */
.L_x_53:
[----:B------:R-:W0:Y:S01]  /*4a90*/  MUFU.RSQ R0, -QNAN ;  /* 0xffc0000000007908 */ /* 0x000e220000001400 */
[----:B------:R-:W-:Y:S05]  /*4aa0*/  BRA `(.L_x_60) ;  /* 0x0000000000047947 */ /* 0x000fea0003800000 */
.L_x_52:
[----:B------:R-:W-:-:S07]  /*4ab0*/  FADD.FTZ R0, R0, R15 ;  /* 0x0000000f00007221 */ /* 0x000fce0000010000 */
.L_x_60:
[----:B------:R-:W-:Y:S05]  /*4ac0*/  BSYNC.RECONVERGENT B0 ;  /* 0x0000000000007941 */ /* 0x000fea0003800200 */
.L_x_50:
[----:B------:R-:W-:Y:S01]  /*4ad0*/  HFMA2 R7, -RZ, RZ, 0, 0 ;  /* 0x00000000ff077431 */ /* 0x000fe200000001ff */
[----:B------:R-:W-:-:S04]  /*4ae0*/  MOV R6, R2 ;  /* 0x0000000200067202 */ /* 0x000fc80000000f00 */
[----:B0-----:R-:W-:Y:S05]  /*4af0*/  RET.REL.NODEC R6 `(_Z18vec_softmax_kernelILi4EEvPK5half4PS0_ii) ;  /* 0xffffffb406407950 */ /* 0x001fea0003c3ffff */
.L_x_61:
[----:B------:R-:W-:-:S00]  /*4b00*/  BRA `(.L_x_61) ;  /* 0xfffffffc00fc7947 */ /* 0x000fc0000383ffff */
[----:B------:R-:W-:-:S00]  /*4b10*/  NOP ;  /* 0x0000000000007918 */ /* 0x000fc00000000000 */
        /* <DEDUP_REMOVED lines=14> */
.L_x_62:


//--------------------- .nv.shared._Z18vec_softmax_kernelILi4EEvPK5half4PS0_ii --------------------------
	.section	.nv.shared._Z18vec_softmax_kernelILi4EEvPK5half4PS0_ii,"aw",@nobits
	.sectionflags	@""
	.align	4
.nv.shared._Z18vec_softmax_kernelILi4EEvPK5half4PS0_ii:
	.zero		1056


//--------------------- .nv.shared.reserved.0     --------------------------
	.section	.nv.shared.reserved.0,"aw",@nobits
	.weak		__nv_reservedSMEM_offset_0_alias
	.size		__nv_reservedSMEM_offset_0_alias, 0, 64
	.other		__nv_reservedSMEM_offset_0_alias,@"STO_CUDA_RESERVED_SHARED STV_DEFAULT"
__nv_reservedSMEM_offset_0_alias:
	.zero		0
	.zero		64


//--------------------- .nv.constant0._Z18vec_softmax_kernelILi4EEvPK5half4PS0_ii --------------------------
	.section	.nv.constant0._Z18vec_softmax_kernelILi4EEvPK5half4PS0_ii,"a",@progbits
	.sectionflags	@""
	.align	4
.nv.constant0._Z18vec_softmax_kernelILi4EEvPK5half4PS0_ii:
	.zero		920


//--------------------- SYMBOLS --------------------------

	.type		.nv.reservedSmem.offset0,@object
	.size		.nv.reservedSmem.offset0,0x4
	.type		.nv.reservedSmem.cap,@object
	.size		.nv.reservedSmem.cap,0x4
